//
// Generated by NVIDIA NVVM Compiler
//
// Compiler Build ID: CL-36424714
// Cuda compilation tools, release 13.0, V13.0.88
// Based on NVVM 20.0.0
//

.version 9.0
.target sm_100
.address_size 64

	// .globl	_Z6get_piPfPiS0_
.func  (.param .b64 func_retval0) __internal_accurate_pow
(
	.param .b64 __internal_accurate_pow_param_0
)
;
.global .align 4 .b8 precalc_xorwow_matrix[102400];
.global .align 4 .b8 precalc_xorwow_offset_matrix[102400];
.global .align 4 .b8 mrg32k3aM1[2304];
.global .align 4 .b8 mrg32k3aM2[2304];
.global .align 4 .b8 mrg32k3aM1SubSeq[2016];
.global .align 4 .b8 mrg32k3aM2SubSeq[2016];
.global .align 4 .b8 mrg32k3aM1Seq[2304];
.global .align 4 .b8 mrg32k3aM2Seq[2304];
.const .align 8 .b8 __cr_lgamma_table[72];

.visible .entry _Z6get_piPfPiS0_(
	.param .u64 .ptr .align 1 _Z6get_piPfPiS0__param_0,
	.param .u64 .ptr .align 1 _Z6get_piPfPiS0__param_1,
	.param .u64 .ptr .align 1 _Z6get_piPfPiS0__param_2
)
{
	.local .align 8 .b8 	__local_depot0[48];
	.reg .b64 	%SP;
	.reg .b64 	%SPL;
	.reg .pred 	%p<112>;
	.reg .b32 	%r<1348>;
	.reg .b32 	%f<23>;
	.reg .b64 	%rd<31>;
	.reg .b64 	%fd<83>;

	mov.u64 	%SPL, __local_depot0;
	ld.param.u64 	%rd12, [_Z6get_piPfPiS0__param_0];
	ld.param.u64 	%rd13, [_Z6get_piPfPiS0__param_1];
	ld.param.u64 	%rd14, [_Z6get_piPfPiS0__param_2];
	cvta.to.global.u64 	%rd1, %rd12;
	cvta.to.global.u64 	%rd15, %rd14;
	cvta.to.global.u64 	%rd16, %rd13;
	add.u64 	%rd2, %SPL, 0;
	mov.u32 	%r581, %tid.x;
	ld.global.u32 	%r1, [%rd16];
	ld.global.u32 	%r582, [%rd15];
	cvt.u64.u32 	%rd3, %r581;
	xor.b32  	%r583, %r582, -1429050551;
	mul.lo.s32 	%r2, %r583, 1099087573;
	setp.gt.s32 	%p2, %r582, -1;
	selp.b32 	%r3, -644748465, -1947113066, %p2;
	add.s32 	%r584, %r3, %r2;
	add.s32 	%r1343, %r584, 6615241;
	add.s32 	%r1065, %r2, 123456789;
	st.local.v2.u32 	[%rd2], {%r1343, %r1065};
	xor.b32  	%r1064, %r2, 362436069;
	add.s32 	%r1063, %r3, 521288629;
	st.local.v2.u32 	[%rd2+8], {%r1064, %r1063};
	xor.b32  	%r1062, %r3, 88675123;
	add.s32 	%r1061, %r2, 5783321;
	st.local.v2.u32 	[%rd2+16], {%r1062, %r1061};
	setp.eq.s32 	%p3, %r581, 0;
	@%p3 bra 	$L__BB0_115;
	mov.b32 	%r1048, 0;
	mov.u64 	%rd30, %rd3;
$L__BB0_2:
	mov.u64 	%rd4, %rd30;
	and.b64  	%rd5, %rd4, 3;
	setp.eq.s64 	%p4, %rd5, 0;
	@%p4 bra 	$L__BB0_114;
	mul.wide.u32 	%rd18, %r1048, 3200;
	mov.u64 	%rd19, precalc_xorwow_matrix;
	add.s64 	%rd6, %rd19, %rd18;
	mov.b32 	%r1061, 0;
	mov.u32 	%r1062, %r1061;
	mov.u32 	%r1063, %r1061;
	mov.u32 	%r1064, %r1061;
	mov.u32 	%r1065, %r1061;
	mov.u32 	%r1054, %r1061;
$L__BB0_4:
	mul.wide.u32 	%rd20, %r1054, 4;
	add.s64 	%rd21, %rd2, %rd20;
	ld.local.u32 	%r22, [%rd21+4];
	shl.b32 	%r23, %r1054, 5;
	mov.b32 	%r1060, 0;
$L__BB0_5:
	.pragma "nounroll";
	shr.u32 	%r588, %r22, %r1060;
	and.b32  	%r589, %r588, 1;
	setp.eq.b32 	%p5, %r589, 1;
	not.pred 	%p6, %p5;
	add.s32 	%r590, %r23, %r1060;
	mul.lo.s32 	%r591, %r590, 5;
	mul.wide.u32 	%rd22, %r591, 4;
	add.s64 	%rd7, %rd6, %rd22;
	@%p6 bra 	$L__BB0_7;
	ld.global.u32 	%r592, [%rd7];
	xor.b32  	%r1065, %r1065, %r592;
	ld.global.u32 	%r593, [%rd7+4];
	xor.b32  	%r1064, %r1064, %r593;
	ld.global.u32 	%r594, [%rd7+8];
	xor.b32  	%r1063, %r1063, %r594;
	ld.global.u32 	%r595, [%rd7+12];
	xor.b32  	%r1062, %r1062, %r595;
	ld.global.u32 	%r596, [%rd7+16];
	xor.b32  	%r1061, %r1061, %r596;
$L__BB0_7:
	and.b32  	%r598, %r588, 2;
	setp.eq.s32 	%p7, %r598, 0;
	@%p7 bra 	$L__BB0_9;
	ld.global.u32 	%r599, [%rd7+20];
	xor.b32  	%r1065, %r1065, %r599;
	ld.global.u32 	%r600, [%rd7+24];
	xor.b32  	%r1064, %r1064, %r600;
	ld.global.u32 	%r601, [%rd7+28];
	xor.b32  	%r1063, %r1063, %r601;
	ld.global.u32 	%r602, [%rd7+32];
	xor.b32  	%r1062, %r1062, %r602;
	ld.global.u32 	%r603, [%rd7+36];
	xor.b32  	%r1061, %r1061, %r603;
$L__BB0_9:
	and.b32  	%r605, %r588, 4;
	setp.eq.s32 	%p8, %r605, 0;
	@%p8 bra 	$L__BB0_11;
	ld.global.u32 	%r606, [%rd7+40];
	xor.b32  	%r1065, %r1065, %r606;
	ld.global.u32 	%r607, [%rd7+44];
	xor.b32  	%r1064, %r1064, %r607;
	ld.global.u32 	%r608, [%rd7+48];
	xor.b32  	%r1063, %r1063, %r608;
	ld.global.u32 	%r609, [%rd7+52];
	xor.b32  	%r1062, %r1062, %r609;
	ld.global.u32 	%r610, [%rd7+56];
	xor.b32  	%r1061, %r1061, %r610;
$L__BB0_11:
	and.b32  	%r612, %r588, 8;
	setp.eq.s32 	%p9, %r612, 0;
	@%p9 bra 	$L__BB0_13;
	ld.global.u32 	%r613, [%rd7+60];
	xor.b32  	%r1065, %r1065, %r613;
	ld.global.u32 	%r614, [%rd7+64];
	xor.b32  	%r1064, %r1064, %r614;
	ld.global.u32 	%r615, [%rd7+68];
	xor.b32  	%r1063, %r1063, %r615;
	ld.global.u32 	%r616, [%rd7+72];
	xor.b32  	%r1062, %r1062, %r616;
	ld.global.u32 	%r617, [%rd7+76];
	xor.b32  	%r1061, %r1061, %r617;
$L__BB0_13:
	and.b32  	%r619, %r588, 16;
	setp.eq.s32 	%p10, %r619, 0;
	@%p10 bra 	$L__BB0_15;
	ld.global.u32 	%r620, [%rd7+80];
	xor.b32  	%r1065, %r1065, %r620;
	ld.global.u32 	%r621, [%rd7+84];
	xor.b32  	%r1064, %r1064, %r621;
	ld.global.u32 	%r622, [%rd7+88];
	xor.b32  	%r1063, %r1063, %r622;
	ld.global.u32 	%r623, [%rd7+92];
	xor.b32  	%r1062, %r1062, %r623;
	ld.global.u32 	%r624, [%rd7+96];
	xor.b32  	%r1061, %r1061, %r624;
$L__BB0_15:
	and.b32  	%r626, %r588, 32;
	setp.eq.s32 	%p11, %r626, 0;
	@%p11 bra 	$L__BB0_17;
	ld.global.u32 	%r627, [%rd7+100];
	xor.b32  	%r1065, %r1065, %r627;
	ld.global.u32 	%r628, [%rd7+104];
	xor.b32  	%r1064, %r1064, %r628;
	ld.global.u32 	%r629, [%rd7+108];
	xor.b32  	%r1063, %r1063, %r629;
	ld.global.u32 	%r630, [%rd7+112];
	xor.b32  	%r1062, %r1062, %r630;
	ld.global.u32 	%r631, [%rd7+116];
	xor.b32  	%r1061, %r1061, %r631;
$L__BB0_17:
	and.b32  	%r633, %r588, 64;
	setp.eq.s32 	%p12, %r633, 0;
	@%p12 bra 	$L__BB0_19;
	ld.global.u32 	%r634, [%rd7+120];
	xor.b32  	%r1065, %r1065, %r634;
	ld.global.u32 	%r635, [%rd7+124];
	xor.b32  	%r1064, %r1064, %r635;
	ld.global.u32 	%r636, [%rd7+128];
	xor.b32  	%r1063, %r1063, %r636;
	ld.global.u32 	%r637, [%rd7+132];
	xor.b32  	%r1062, %r1062, %r637;
	ld.global.u32 	%r638, [%rd7+136];
	xor.b32  	%r1061, %r1061, %r638;
$L__BB0_19:
	and.b32  	%r640, %r588, 128;
	setp.eq.s32 	%p13, %r640, 0;
	@%p13 bra 	$L__BB0_21;
	ld.global.u32 	%r641, [%rd7+140];
	xor.b32  	%r1065, %r1065, %r641;
	ld.global.u32 	%r642, [%rd7+144];
	xor.b32  	%r1064, %r1064, %r642;
	ld.global.u32 	%r643, [%rd7+148];
	xor.b32  	%r1063, %r1063, %r643;
	ld.global.u32 	%r644, [%rd7+152];
	xor.b32  	%r1062, %r1062, %r644;
	ld.global.u32 	%r645, [%rd7+156];
	xor.b32  	%r1061, %r1061, %r645;
$L__BB0_21:
	and.b32  	%r647, %r588, 256;
	setp.eq.s32 	%p14, %r647, 0;
	@%p14 bra 	$L__BB0_23;
	ld.global.u32 	%r648, [%rd7+160];
	xor.b32  	%r1065, %r1065, %r648;
	ld.global.u32 	%r649, [%rd7+164];
	xor.b32  	%r1064, %r1064, %r649;
	ld.global.u32 	%r650, [%rd7+168];
	xor.b32  	%r1063, %r1063, %r650;
	ld.global.u32 	%r651, [%rd7+172];
	xor.b32  	%r1062, %r1062, %r651;
	ld.global.u32 	%r652, [%rd7+176];
	xor.b32  	%r1061, %r1061, %r652;
$L__BB0_23:
	and.b32  	%r654, %r588, 512;
	setp.eq.s32 	%p15, %r654, 0;
	@%p15 bra 	$L__BB0_25;
	ld.global.u32 	%r655, [%rd7+180];
	xor.b32  	%r1065, %r1065, %r655;
	ld.global.u32 	%r656, [%rd7+184];
	xor.b32  	%r1064, %r1064, %r656;
	ld.global.u32 	%r657, [%rd7+188];
	xor.b32  	%r1063, %r1063, %r657;
	ld.global.u32 	%r658, [%rd7+192];
	xor.b32  	%r1062, %r1062, %r658;
	ld.global.u32 	%r659, [%rd7+196];
	xor.b32  	%r1061, %r1061, %r659;
$L__BB0_25:
	and.b32  	%r661, %r588, 1024;
	setp.eq.s32 	%p16, %r661, 0;
	@%p16 bra 	$L__BB0_27;
	ld.global.u32 	%r662, [%rd7+200];
	xor.b32  	%r1065, %r1065, %r662;
	ld.global.u32 	%r663, [%rd7+204];
	xor.b32  	%r1064, %r1064, %r663;
	ld.global.u32 	%r664, [%rd7+208];
	xor.b32  	%r1063, %r1063, %r664;
	ld.global.u32 	%r665, [%rd7+212];
	xor.b32  	%r1062, %r1062, %r665;
	ld.global.u32 	%r666, [%rd7+216];
	xor.b32  	%r1061, %r1061, %r666;
$L__BB0_27:
	and.b32  	%r668, %r588, 2048;
	setp.eq.s32 	%p17, %r668, 0;
	@%p17 bra 	$L__BB0_29;
	ld.global.u32 	%r669, [%rd7+220];
	xor.b32  	%r1065, %r1065, %r669;
	ld.global.u32 	%r670, [%rd7+224];
	xor.b32  	%r1064, %r1064, %r670;
	ld.global.u32 	%r671, [%rd7+228];
	xor.b32  	%r1063, %r1063, %r671;
	ld.global.u32 	%r672, [%rd7+232];
	xor.b32  	%r1062, %r1062, %r672;
	ld.global.u32 	%r673, [%rd7+236];
	xor.b32  	%r1061, %r1061, %r673;
$L__BB0_29:
	and.b32  	%r675, %r588, 4096;
	setp.eq.s32 	%p18, %r675, 0;
	@%p18 bra 	$L__BB0_31;
	ld.global.u32 	%r676, [%rd7+240];
	xor.b32  	%r1065, %r1065, %r676;
	ld.global.u32 	%r677, [%rd7+244];
	xor.b32  	%r1064, %r1064, %r677;
	ld.global.u32 	%r678, [%rd7+248];
	xor.b32  	%r1063, %r1063, %r678;
	ld.global.u32 	%r679, [%rd7+252];
	xor.b32  	%r1062, %r1062, %r679;
	ld.global.u32 	%r680, [%rd7+256];
	xor.b32  	%r1061, %r1061, %r680;
$L__BB0_31:
	and.b32  	%r682, %r588, 8192;
	setp.eq.s32 	%p19, %r682, 0;
	@%p19 bra 	$L__BB0_33;
	ld.global.u32 	%r683, [%rd7+260];
	xor.b32  	%r1065, %r1065, %r683;
	ld.global.u32 	%r684, [%rd7+264];
	xor.b32  	%r1064, %r1064, %r684;
	ld.global.u32 	%r685, [%rd7+268];
	xor.b32  	%r1063, %r1063, %r685;
	ld.global.u32 	%r686, [%rd7+272];
	xor.b32  	%r1062, %r1062, %r686;
	ld.global.u32 	%r687, [%rd7+276];
	xor.b32  	%r1061, %r1061, %r687;
$L__BB0_33:
	and.b32  	%r689, %r588, 16384;
	setp.eq.s32 	%p20, %r689, 0;
	@%p20 bra 	$L__BB0_35;
	ld.global.u32 	%r690, [%rd7+280];
	xor.b32  	%r1065, %r1065, %r690;
	ld.global.u32 	%r691, [%rd7+284];
	xor.b32  	%r1064, %r1064, %r691;
	ld.global.u32 	%r692, [%rd7+288];
	xor.b32  	%r1063, %r1063, %r692;
	ld.global.u32 	%r693, [%rd7+292];
	xor.b32  	%r1062, %r1062, %r693;
	ld.global.u32 	%r694, [%rd7+296];
	xor.b32  	%r1061, %r1061, %r694;
$L__BB0_35:
	and.b32  	%r696, %r588, 32768;
	setp.eq.s32 	%p21, %r696, 0;
	@%p21 bra 	$L__BB0_37;
	ld.global.u32 	%r697, [%rd7+300];
	xor.b32  	%r1065, %r1065, %r697;
	ld.global.u32 	%r698, [%rd7+304];
	xor.b32  	%r1064, %r1064, %r698;
	ld.global.u32 	%r699, [%rd7+308];
	xor.b32  	%r1063, %r1063, %r699;
	ld.global.u32 	%r700, [%rd7+312];
	xor.b32  	%r1062, %r1062, %r700;
	ld.global.u32 	%r701, [%rd7+316];
	xor.b32  	%r1061, %r1061, %r701;
$L__BB0_37:
	add.s32 	%r1060, %r1060, 16;
	setp.ne.s32 	%p22, %r1060, 32;
	@%p22 bra 	$L__BB0_5;
	mad.lo.s32 	%r702, %r1054, -31, %r23;
	add.s32 	%r1054, %r702, 1;
	setp.ne.s32 	%p23, %r1054, 5;
	@%p23 bra 	$L__BB0_4;
	st.local.u32 	[%rd2+4], %r1065;
	st.local.v2.u32 	[%rd2+8], {%r1064, %r1063};
	st.local.v2.u32 	[%rd2+16], {%r1062, %r1061};
	setp.eq.s64 	%p24, %rd5, 1;
	@%p24 bra 	$L__BB0_114;
	mov.b32 	%r1061, 0;
	mov.u32 	%r1062, %r1061;
	mov.u32 	%r1063, %r1061;
	mov.u32 	%r1064, %r1061;
	mov.u32 	%r1065, %r1061;
	mov.u32 	%r1146, %r1061;
$L__BB0_41:
	mul.wide.u32 	%rd23, %r1146, 4;
	add.s64 	%rd24, %rd2, %rd23;
	ld.local.u32 	%r198, [%rd24+4];
	shl.b32 	%r199, %r1146, 5;
	mov.b32 	%r1152, 0;
$L__BB0_42:
	.pragma "nounroll";
	shr.u32 	%r705, %r198, %r1152;
	and.b32  	%r706, %r705, 1;
	setp.eq.b32 	%p25, %r706, 1;
	not.pred 	%p26, %p25;
	add.s32 	%r707, %r199, %r1152;
	mul.lo.s32 	%r708, %r707, 5;
	mul.wide.u32 	%rd25, %r708, 4;
	add.s64 	%rd8, %rd6, %rd25;
	@%p26 bra 	$L__BB0_44;
	ld.global.u32 	%r709, [%rd8];
	xor.b32  	%r1065, %r1065, %r709;
	ld.global.u32 	%r710, [%rd8+4];
	xor.b32  	%r1064, %r1064, %r710;
	ld.global.u32 	%r711, [%rd8+8];
	xor.b32  	%r1063, %r1063, %r711;
	ld.global.u32 	%r712, [%rd8+12];
	xor.b32  	%r1062, %r1062, %r712;
	ld.global.u32 	%r713, [%rd8+16];
	xor.b32  	%r1061, %r1061, %r713;
$L__BB0_44:
	and.b32  	%r715, %r705, 2;
	setp.eq.s32 	%p27, %r715, 0;
	@%p27 bra 	$L__BB0_46;
	ld.global.u32 	%r716, [%rd8+20];
	xor.b32  	%r1065, %r1065, %r716;
	ld.global.u32 	%r717, [%rd8+24];
	xor.b32  	%r1064, %r1064, %r717;
	ld.global.u32 	%r718, [%rd8+28];
	xor.b32  	%r1063, %r1063, %r718;
	ld.global.u32 	%r719, [%rd8+32];
	xor.b32  	%r1062, %r1062, %r719;
	ld.global.u32 	%r720, [%rd8+36];
	xor.b32  	%r1061, %r1061, %r720;
$L__BB0_46:
	and.b32  	%r722, %r705, 4;
	setp.eq.s32 	%p28, %r722, 0;
	@%p28 bra 	$L__BB0_48;
	ld.global.u32 	%r723, [%rd8+40];
	xor.b32  	%r1065, %r1065, %r723;
	ld.global.u32 	%r724, [%rd8+44];
	xor.b32  	%r1064, %r1064, %r724;
	ld.global.u32 	%r725, [%rd8+48];
	xor.b32  	%r1063, %r1063, %r725;
	ld.global.u32 	%r726, [%rd8+52];
	xor.b32  	%r1062, %r1062, %r726;
	ld.global.u32 	%r727, [%rd8+56];
	xor.b32  	%r1061, %r1061, %r727;
$L__BB0_48:
	and.b32  	%r729, %r705, 8;
	setp.eq.s32 	%p29, %r729, 0;
	@%p29 bra 	$L__BB0_50;
	ld.global.u32 	%r730, [%rd8+60];
	xor.b32  	%r1065, %r1065, %r730;
	ld.global.u32 	%r731, [%rd8+64];
	xor.b32  	%r1064, %r1064, %r731;
	ld.global.u32 	%r732, [%rd8+68];
	xor.b32  	%r1063, %r1063, %r732;
	ld.global.u32 	%r733, [%rd8+72];
	xor.b32  	%r1062, %r1062, %r733;
	ld.global.u32 	%r734, [%rd8+76];
	xor.b32  	%r1061, %r1061, %r734;
$L__BB0_50:
	and.b32  	%r736, %r705, 16;
	setp.eq.s32 	%p30, %r736, 0;
	@%p30 bra 	$L__BB0_52;
	ld.global.u32 	%r737, [%rd8+80];
	xor.b32  	%r1065, %r1065, %r737;
	ld.global.u32 	%r738, [%rd8+84];
	xor.b32  	%r1064, %r1064, %r738;
	ld.global.u32 	%r739, [%rd8+88];
	xor.b32  	%r1063, %r1063, %r739;
	ld.global.u32 	%r740, [%rd8+92];
	xor.b32  	%r1062, %r1062, %r740;
	ld.global.u32 	%r741, [%rd8+96];
	xor.b32  	%r1061, %r1061, %r741;
$L__BB0_52:
	and.b32  	%r743, %r705, 32;
	setp.eq.s32 	%p31, %r743, 0;
	@%p31 bra 	$L__BB0_54;
	ld.global.u32 	%r744, [%rd8+100];
	xor.b32  	%r1065, %r1065, %r744;
	ld.global.u32 	%r745, [%rd8+104];
	xor.b32  	%r1064, %r1064, %r745;
	ld.global.u32 	%r746, [%rd8+108];
	xor.b32  	%r1063, %r1063, %r746;
	ld.global.u32 	%r747, [%rd8+112];
	xor.b32  	%r1062, %r1062, %r747;
	ld.global.u32 	%r748, [%rd8+116];
	xor.b32  	%r1061, %r1061, %r748;
$L__BB0_54:
	and.b32  	%r750, %r705, 64;
	setp.eq.s32 	%p32, %r750, 0;
	@%p32 bra 	$L__BB0_56;
	ld.global.u32 	%r751, [%rd8+120];
	xor.b32  	%r1065, %r1065, %r751;
	ld.global.u32 	%r752, [%rd8+124];
	xor.b32  	%r1064, %r1064, %r752;
	ld.global.u32 	%r753, [%rd8+128];
	xor.b32  	%r1063, %r1063, %r753;
	ld.global.u32 	%r754, [%rd8+132];
	xor.b32  	%r1062, %r1062, %r754;
	ld.global.u32 	%r755, [%rd8+136];
	xor.b32  	%r1061, %r1061, %r755;
$L__BB0_56:
	and.b32  	%r757, %r705, 128;
	setp.eq.s32 	%p33, %r757, 0;
	@%p33 bra 	$L__BB0_58;
	ld.global.u32 	%r758, [%rd8+140];
	xor.b32  	%r1065, %r1065, %r758;
	ld.global.u32 	%r759, [%rd8+144];
	xor.b32  	%r1064, %r1064, %r759;
	ld.global.u32 	%r760, [%rd8+148];
	xor.b32  	%r1063, %r1063, %r760;
	ld.global.u32 	%r761, [%rd8+152];
	xor.b32  	%r1062, %r1062, %r761;
	ld.global.u32 	%r762, [%rd8+156];
	xor.b32  	%r1061, %r1061, %r762;
$L__BB0_58:
	and.b32  	%r764, %r705, 256;
	setp.eq.s32 	%p34, %r764, 0;
	@%p34 bra 	$L__BB0_60;
	ld.global.u32 	%r765, [%rd8+160];
	xor.b32  	%r1065, %r1065, %r765;
	ld.global.u32 	%r766, [%rd8+164];
	xor.b32  	%r1064, %r1064, %r766;
	ld.global.u32 	%r767, [%rd8+168];
	xor.b32  	%r1063, %r1063, %r767;
	ld.global.u32 	%r768, [%rd8+172];
	xor.b32  	%r1062, %r1062, %r768;
	ld.global.u32 	%r769, [%rd8+176];
	xor.b32  	%r1061, %r1061, %r769;
$L__BB0_60:
	and.b32  	%r771, %r705, 512;
	setp.eq.s32 	%p35, %r771, 0;
	@%p35 bra 	$L__BB0_62;
	ld.global.u32 	%r772, [%rd8+180];
	xor.b32  	%r1065, %r1065, %r772;
	ld.global.u32 	%r773, [%rd8+184];
	xor.b32  	%r1064, %r1064, %r773;
	ld.global.u32 	%r774, [%rd8+188];
	xor.b32  	%r1063, %r1063, %r774;
	ld.global.u32 	%r775, [%rd8+192];
	xor.b32  	%r1062, %r1062, %r775;
	ld.global.u32 	%r776, [%rd8+196];
	xor.b32  	%r1061, %r1061, %r776;
$L__BB0_62:
	and.b32  	%r778, %r705, 1024;
	setp.eq.s32 	%p36, %r778, 0;
	@%p36 bra 	$L__BB0_64;
	ld.global.u32 	%r779, [%rd8+200];
	xor.b32  	%r1065, %r1065, %r779;
	ld.global.u32 	%r780, [%rd8+204];
	xor.b32  	%r1064, %r1064, %r780;
	ld.global.u32 	%r781, [%rd8+208];
	xor.b32  	%r1063, %r1063, %r781;
	ld.global.u32 	%r782, [%rd8+212];
	xor.b32  	%r1062, %r1062, %r782;
	ld.global.u32 	%r783, [%rd8+216];
	xor.b32  	%r1061, %r1061, %r783;
$L__BB0_64:
	and.b32  	%r785, %r705, 2048;
	setp.eq.s32 	%p37, %r785, 0;
	@%p37 bra 	$L__BB0_66;
	ld.global.u32 	%r786, [%rd8+220];
	xor.b32  	%r1065, %r1065, %r786;
	ld.global.u32 	%r787, [%rd8+224];
	xor.b32  	%r1064, %r1064, %r787;
	ld.global.u32 	%r788, [%rd8+228];
	xor.b32  	%r1063, %r1063, %r788;
	ld.global.u32 	%r789, [%rd8+232];
	xor.b32  	%r1062, %r1062, %r789;
	ld.global.u32 	%r790, [%rd8+236];
	xor.b32  	%r1061, %r1061, %r790;
$L__BB0_66:
	and.b32  	%r792, %r705, 4096;
	setp.eq.s32 	%p38, %r792, 0;
	@%p38 bra 	$L__BB0_68;
	ld.global.u32 	%r793, [%rd8+240];
	xor.b32  	%r1065, %r1065, %r793;
	ld.global.u32 	%r794, [%rd8+244];
	xor.b32  	%r1064, %r1064, %r794;
	ld.global.u32 	%r795, [%rd8+248];
	xor.b32  	%r1063, %r1063, %r795;
	ld.global.u32 	%r796, [%rd8+252];
	xor.b32  	%r1062, %r1062, %r796;
	ld.global.u32 	%r797, [%rd8+256];
	xor.b32  	%r1061, %r1061, %r797;
$L__BB0_68:
	and.b32  	%r799, %r705, 8192;
	setp.eq.s32 	%p39, %r799, 0;
	@%p39 bra 	$L__BB0_70;
	ld.global.u32 	%r800, [%rd8+260];
	xor.b32  	%r1065, %r1065, %r800;
	ld.global.u32 	%r801, [%rd8+264];
	xor.b32  	%r1064, %r1064, %r801;
	ld.global.u32 	%r802, [%rd8+268];
	xor.b32  	%r1063, %r1063, %r802;
	ld.global.u32 	%r803, [%rd8+272];
	xor.b32  	%r1062, %r1062, %r803;
	ld.global.u32 	%r804, [%rd8+276];
	xor.b32  	%r1061, %r1061, %r804;
$L__BB0_70:
	and.b32  	%r806, %r705, 16384;
	setp.eq.s32 	%p40, %r806, 0;
	@%p40 bra 	$L__BB0_72;
	ld.global.u32 	%r807, [%rd8+280];
	xor.b32  	%r1065, %r1065, %r807;
	ld.global.u32 	%r808, [%rd8+284];
	xor.b32  	%r1064, %r1064, %r808;
	ld.global.u32 	%r809, [%rd8+288];
	xor.b32  	%r1063, %r1063, %r809;
	ld.global.u32 	%r810, [%rd8+292];
	xor.b32  	%r1062, %r1062, %r810;
	ld.global.u32 	%r811, [%rd8+296];
	xor.b32  	%r1061, %r1061, %r811;
$L__BB0_72:
	and.b32  	%r813, %r705, 32768;
	setp.eq.s32 	%p41, %r813, 0;
	@%p41 bra 	$L__BB0_74;
	ld.global.u32 	%r814, [%rd8+300];
	xor.b32  	%r1065, %r1065, %r814;
	ld.global.u32 	%r815, [%rd8+304];
	xor.b32  	%r1064, %r1064, %r815;
	ld.global.u32 	%r816, [%rd8+308];
	xor.b32  	%r1063, %r1063, %r816;
	ld.global.u32 	%r817, [%rd8+312];
	xor.b32  	%r1062, %r1062, %r817;
	ld.global.u32 	%r818, [%rd8+316];
	xor.b32  	%r1061, %r1061, %r818;
$L__BB0_74:
	add.s32 	%r1152, %r1152, 16;
	setp.ne.s32 	%p42, %r1152, 32;
	@%p42 bra 	$L__BB0_42;
	mad.lo.s32 	%r819, %r1146, -31, %r199;
	add.s32 	%r1146, %r819, 1;
	setp.ne.s32 	%p43, %r1146, 5;
	@%p43 bra 	$L__BB0_41;
	st.local.u32 	[%rd2+4], %r1065;
	st.local.v2.u32 	[%rd2+8], {%r1064, %r1063};
	st.local.v2.u32 	[%rd2+16], {%r1062, %r1061};
	setp.ne.s64 	%p44, %rd5, 3;
	@%p44 bra 	$L__BB0_114;
	mov.b32 	%r1061, 0;
	mov.u32 	%r1062, %r1061;
	mov.u32 	%r1063, %r1061;
	mov.u32 	%r1064, %r1061;
	mov.u32 	%r1065, %r1061;
	mov.u32 	%r1238, %r1061;
$L__BB0_78:
	mul.wide.u32 	%rd26, %r1238, 4;
	add.s64 	%rd27, %rd2, %rd26;
	ld.local.u32 	%r374, [%rd27+4];
	shl.b32 	%r375, %r1238, 5;
	mov.b32 	%r1244, 0;
$L__BB0_79:
	.pragma "nounroll";
	shr.u32 	%r822, %r374, %r1244;
	and.b32  	%r823, %r822, 1;
	setp.eq.b32 	%p45, %r823, 1;
	not.pred 	%p46, %p45;
	add.s32 	%r824, %r375, %r1244;
	mul.lo.s32 	%r825, %r824, 5;
	mul.wide.u32 	%rd28, %r825, 4;
	add.s64 	%rd9, %rd6, %rd28;
	@%p46 bra 	$L__BB0_81;
	ld.global.u32 	%r826, [%rd9];
	xor.b32  	%r1065, %r1065, %r826;
	ld.global.u32 	%r827, [%rd9+4];
	xor.b32  	%r1064, %r1064, %r827;
	ld.global.u32 	%r828, [%rd9+8];
	xor.b32  	%r1063, %r1063, %r828;
	ld.global.u32 	%r829, [%rd9+12];
	xor.b32  	%r1062, %r1062, %r829;
	ld.global.u32 	%r830, [%rd9+16];
	xor.b32  	%r1061, %r1061, %r830;
$L__BB0_81:
	and.b32  	%r832, %r822, 2;
	setp.eq.s32 	%p47, %r832, 0;
	@%p47 bra 	$L__BB0_83;
	ld.global.u32 	%r833, [%rd9+20];
	xor.b32  	%r1065, %r1065, %r833;
	ld.global.u32 	%r834, [%rd9+24];
	xor.b32  	%r1064, %r1064, %r834;
	ld.global.u32 	%r835, [%rd9+28];
	xor.b32  	%r1063, %r1063, %r835;
	ld.global.u32 	%r836, [%rd9+32];
	xor.b32  	%r1062, %r1062, %r836;
	ld.global.u32 	%r837, [%rd9+36];
	xor.b32  	%r1061, %r1061, %r837;
$L__BB0_83:
	and.b32  	%r839, %r822, 4;
	setp.eq.s32 	%p48, %r839, 0;
	@%p48 bra 	$L__BB0_85;
	ld.global.u32 	%r840, [%rd9+40];
	xor.b32  	%r1065, %r1065, %r840;
	ld.global.u32 	%r841, [%rd9+44];
	xor.b32  	%r1064, %r1064, %r841;
	ld.global.u32 	%r842, [%rd9+48];
	xor.b32  	%r1063, %r1063, %r842;
	ld.global.u32 	%r843, [%rd9+52];
	xor.b32  	%r1062, %r1062, %r843;
	ld.global.u32 	%r844, [%rd9+56];
	xor.b32  	%r1061, %r1061, %r844;
$L__BB0_85:
	and.b32  	%r846, %r822, 8;
	setp.eq.s32 	%p49, %r846, 0;
	@%p49 bra 	$L__BB0_87;
	ld.global.u32 	%r847, [%rd9+60];
	xor.b32  	%r1065, %r1065, %r847;
	ld.global.u32 	%r848, [%rd9+64];
	xor.b32  	%r1064, %r1064, %r848;
	ld.global.u32 	%r849, [%rd9+68];
	xor.b32  	%r1063, %r1063, %r849;
	ld.global.u32 	%r850, [%rd9+72];
	xor.b32  	%r1062, %r1062, %r850;
	ld.global.u32 	%r851, [%rd9+76];
	xor.b32  	%r1061, %r1061, %r851;
$L__BB0_87:
	and.b32  	%r853, %r822, 16;
	setp.eq.s32 	%p50, %r853, 0;
	@%p50 bra 	$L__BB0_89;
	ld.global.u32 	%r854, [%rd9+80];
	xor.b32  	%r1065, %r1065, %r854;
	ld.global.u32 	%r855, [%rd9+84];
	xor.b32  	%r1064, %r1064, %r855;
	ld.global.u32 	%r856, [%rd9+88];
	xor.b32  	%r1063, %r1063, %r856;
	ld.global.u32 	%r857, [%rd9+92];
	xor.b32  	%r1062, %r1062, %r857;
	ld.global.u32 	%r858, [%rd9+96];
	xor.b32  	%r1061, %r1061, %r858;
$L__BB0_89:
	and.b32  	%r860, %r822, 32;
	setp.eq.s32 	%p51, %r860, 0;
	@%p51 bra 	$L__BB0_91;
	ld.global.u32 	%r861, [%rd9+100];
	xor.b32  	%r1065, %r1065, %r861;
	ld.global.u32 	%r862, [%rd9+104];
	xor.b32  	%r1064, %r1064, %r862;
	ld.global.u32 	%r863, [%rd9+108];
	xor.b32  	%r1063, %r1063, %r863;
	ld.global.u32 	%r864, [%rd9+112];
	xor.b32  	%r1062, %r1062, %r864;
	ld.global.u32 	%r865, [%rd9+116];
	xor.b32  	%r1061, %r1061, %r865;
$L__BB0_91:
	and.b32  	%r867, %r822, 64;
	setp.eq.s32 	%p52, %r867, 0;
	@%p52 bra 	$L__BB0_93;
	ld.global.u32 	%r868, [%rd9+120];
	xor.b32  	%r1065, %r1065, %r868;
	ld.global.u32 	%r869, [%rd9+124];
	xor.b32  	%r1064, %r1064, %r869;
	ld.global.u32 	%r870, [%rd9+128];
	xor.b32  	%r1063, %r1063, %r870;
	ld.global.u32 	%r871, [%rd9+132];
	xor.b32  	%r1062, %r1062, %r871;
	ld.global.u32 	%r872, [%rd9+136];
	xor.b32  	%r1061, %r1061, %r872;
$L__BB0_93:
	and.b32  	%r874, %r822, 128;
	setp.eq.s32 	%p53, %r874, 0;
	@%p53 bra 	$L__BB0_95;
	ld.global.u32 	%r875, [%rd9+140];
	xor.b32  	%r1065, %r1065, %r875;
	ld.global.u32 	%r876, [%rd9+144];
	xor.b32  	%r1064, %r1064, %r876;
	ld.global.u32 	%r877, [%rd9+148];
	xor.b32  	%r1063, %r1063, %r877;
	ld.global.u32 	%r878, [%rd9+152];
	xor.b32  	%r1062, %r1062, %r878;
	ld.global.u32 	%r879, [%rd9+156];
	xor.b32  	%r1061, %r1061, %r879;
$L__BB0_95:
	and.b32  	%r881, %r822, 256;
	setp.eq.s32 	%p54, %r881, 0;
	@%p54 bra 	$L__BB0_97;
	ld.global.u32 	%r882, [%rd9+160];
	xor.b32  	%r1065, %r1065, %r882;
	ld.global.u32 	%r883, [%rd9+164];
	xor.b32  	%r1064, %r1064, %r883;
	ld.global.u32 	%r884, [%rd9+168];
	xor.b32  	%r1063, %r1063, %r884;
	ld.global.u32 	%r885, [%rd9+172];
	xor.b32  	%r1062, %r1062, %r885;
	ld.global.u32 	%r886, [%rd9+176];
	xor.b32  	%r1061, %r1061, %r886;
$L__BB0_97:
	and.b32  	%r888, %r822, 512;
	setp.eq.s32 	%p55, %r888, 0;
	@%p55 bra 	$L__BB0_99;
	ld.global.u32 	%r889, [%rd9+180];
	xor.b32  	%r1065, %r1065, %r889;
	ld.global.u32 	%r890, [%rd9+184];
	xor.b32  	%r1064, %r1064, %r890;
	ld.global.u32 	%r891, [%rd9+188];
	xor.b32  	%r1063, %r1063, %r891;
	ld.global.u32 	%r892, [%rd9+192];
	xor.b32  	%r1062, %r1062, %r892;
	ld.global.u32 	%r893, [%rd9+196];
	xor.b32  	%r1061, %r1061, %r893;
$L__BB0_99:
	and.b32  	%r895, %r822, 1024;
	setp.eq.s32 	%p56, %r895, 0;
	@%p56 bra 	$L__BB0_101;
	ld.global.u32 	%r896, [%rd9+200];
	xor.b32  	%r1065, %r1065, %r896;
	ld.global.u32 	%r897, [%rd9+204];
	xor.b32  	%r1064, %r1064, %r897;
	ld.global.u32 	%r898, [%rd9+208];
	xor.b32  	%r1063, %r1063, %r898;
	ld.global.u32 	%r899, [%rd9+212];
	xor.b32  	%r1062, %r1062, %r899;
	ld.global.u32 	%r900, [%rd9+216];
	xor.b32  	%r1061, %r1061, %r900;
$L__BB0_101:
	and.b32  	%r902, %r822, 2048;
	setp.eq.s32 	%p57, %r902, 0;
	@%p57 bra 	$L__BB0_103;
	ld.global.u32 	%r903, [%rd9+220];
	xor.b32  	%r1065, %r1065, %r903;
	ld.global.u32 	%r904, [%rd9+224];
	xor.b32  	%r1064, %r1064, %r904;
	ld.global.u32 	%r905, [%rd9+228];
	xor.b32  	%r1063, %r1063, %r905;
	ld.global.u32 	%r906, [%rd9+232];
	xor.b32  	%r1062, %r1062, %r906;
	ld.global.u32 	%r907, [%rd9+236];
	xor.b32  	%r1061, %r1061, %r907;
$L__BB0_103:
	and.b32  	%r909, %r822, 4096;
	setp.eq.s32 	%p58, %r909, 0;
	@%p58 bra 	$L__BB0_105;
	ld.global.u32 	%r910, [%rd9+240];
	xor.b32  	%r1065, %r1065, %r910;
	ld.global.u32 	%r911, [%rd9+244];
	xor.b32  	%r1064, %r1064, %r911;
	ld.global.u32 	%r912, [%rd9+248];
	xor.b32  	%r1063, %r1063, %r912;
	ld.global.u32 	%r913, [%rd9+252];
	xor.b32  	%r1062, %r1062, %r913;
	ld.global.u32 	%r914, [%rd9+256];
	xor.b32  	%r1061, %r1061, %r914;
$L__BB0_105:
	and.b32  	%r916, %r822, 8192;
	setp.eq.s32 	%p59, %r916, 0;
	@%p59 bra 	$L__BB0_107;
	ld.global.u32 	%r917, [%rd9+260];
	xor.b32  	%r1065, %r1065, %r917;
	ld.global.u32 	%r918, [%rd9+264];
	xor.b32  	%r1064, %r1064, %r918;
	ld.global.u32 	%r919, [%rd9+268];
	xor.b32  	%r1063, %r1063, %r919;
	ld.global.u32 	%r920, [%rd9+272];
	xor.b32  	%r1062, %r1062, %r920;
	ld.global.u32 	%r921, [%rd9+276];
	xor.b32  	%r1061, %r1061, %r921;
$L__BB0_107:
	and.b32  	%r923, %r822, 16384;
	setp.eq.s32 	%p60, %r923, 0;
	@%p60 bra 	$L__BB0_109;
	ld.global.u32 	%r924, [%rd9+280];
	xor.b32  	%r1065, %r1065, %r924;
	ld.global.u32 	%r925, [%rd9+284];
	xor.b32  	%r1064, %r1064, %r925;
	ld.global.u32 	%r926, [%rd9+288];
	xor.b32  	%r1063, %r1063, %r926;
	ld.global.u32 	%r927, [%rd9+292];
	xor.b32  	%r1062, %r1062, %r927;
	ld.global.u32 	%r928, [%rd9+296];
	xor.b32  	%r1061, %r1061, %r928;
$L__BB0_109:
	and.b32  	%r930, %r822, 32768;
	setp.eq.s32 	%p61, %r930, 0;
	@%p61 bra 	$L__BB0_111;
	ld.global.u32 	%r931, [%rd9+300];
	xor.b32  	%r1065, %r1065, %r931;
	ld.global.u32 	%r932, [%rd9+304];
	xor.b32  	%r1064, %r1064, %r932;
	ld.global.u32 	%r933, [%rd9+308];
	xor.b32  	%r1063, %r1063, %r933;
	ld.global.u32 	%r934, [%rd9+312];
	xor.b32  	%r1062, %r1062, %r934;
	ld.global.u32 	%r935, [%rd9+316];
	xor.b32  	%r1061, %r1061, %r935;
$L__BB0_111:
	add.s32 	%r1244, %r1244, 16;
	setp.ne.s32 	%p62, %r1244, 32;
	@%p62 bra 	$L__BB0_79;
	mad.lo.s32 	%r936, %r1238, -31, %r375;
	add.s32 	%r1238, %r936, 1;
	setp.ne.s32 	%p63, %r1238, 5;
	@%p63 bra 	$L__BB0_78;
	st.local.u32 	[%rd2+4], %r1065;
	st.local.v2.u32 	[%rd2+8], {%r1064, %r1063};
	st.local.v2.u32 	[%rd2+16], {%r1062, %r1061};
$L__BB0_114:
	shr.u64 	%rd30, %rd4, 2;
	add.s32 	%r1048, %r1048, 1;
	setp.gt.u64 	%p64, %rd4, 3;
	@%p64 bra 	$L__BB0_2;
$L__BB0_115:
	setp.lt.s32 	%p65, %r1, 1;
	@%p65 bra 	$L__BB0_121;
	shl.b64 	%rd29, %rd3, 2;
	add.s64 	%rd11, %rd1, %rd29;
	mov.f64 	%fd1, 0d4000000000000000;
	{
	.reg .b32 %temp; 
	mov.b64 	{%temp, %r555}, %fd1;
	}
	and.b32  	%r556, %r555, 2146435072;
	setp.eq.s32 	%p66, %r556, 1062207488;
	setp.lt.s32 	%p67, %r555, 0;
	selp.b32 	%r557, 0, 2146435072, %p67;
	and.b32  	%r938, %r555, 2147483647;
	setp.ne.s32 	%p68, %r938, 1071644672;
	and.pred  	%p1, %p66, %p68;
	or.b32  	%r558, %r557, -2147483648;
	cvt.rn.f32.u32 	%f1, %r1;
	setp.eq.s32 	%p69, %r1, 1;
	mov.b32 	%r1347, 0;
	@%p69 bra 	$L__BB0_119;
	add.s32 	%r1336, %r584, 8064989;
	and.b32  	%r941, %r1, 2147483646;
	neg.s32 	%r1335, %r941;
	mov.b32 	%r1347, 0;
	mov.u32 	%r1340, %r1064;
	mov.u32 	%r1341, %r1065;
$L__BB0_118:
	mov.u32 	%r1065, %r1061;
	mov.u32 	%r1343, %r1336;
	setp.lt.s32 	%p70, %r555, 0;
	setp.eq.s32 	%p71, %r556, 1062207488;
	shr.u32 	%r942, %r1341, 2;
	xor.b32  	%r943, %r942, %r1341;
	shl.b32 	%r944, %r1065, 4;
	shl.b32 	%r945, %r943, 1;
	xor.b32  	%r946, %r945, %r944;
	xor.b32  	%r947, %r946, %r943;
	xor.b32  	%r1064, %r947, %r1065;
	add.s32 	%r948, %r1343, %r1064;
	add.s32 	%r949, %r948, -1087311;
	cvt.rn.f32.u32 	%f2, %r949;
	fma.rn.f32 	%f3, %f2, 0f2F800000, 0f2F000000;
	shr.u32 	%r950, %r1340, 2;
	xor.b32  	%r951, %r950, %r1340;
	shl.b32 	%r952, %r1064, 4;
	shl.b32 	%r953, %r951, 1;
	xor.b32  	%r954, %r953, %r952;
	xor.b32  	%r955, %r954, %r951;
	xor.b32  	%r570, %r955, %r1064;
	add.s32 	%r956, %r1343, %r570;
	add.s32 	%r957, %r956, -724874;
	cvt.rn.f32.u32 	%f4, %r957;
	fma.rn.f32 	%f5, %f4, 0f2F800000, 0f2F000000;
	cvt.f64.f32 	%fd2, %f3;
	{
	.reg .b32 %temp; 
	mov.b64 	{%temp, %r958}, %fd2;
	}
	{ // callseq 0, 0
	.param .b64 param0;
	st.param.f64 	[param0], %fd2;
	.param .b64 retval0;
	call.uni (retval0), 
	__internal_accurate_pow, 
	(
	param0
	);
	ld.param.f64 	%fd3, [retval0];
	} // callseq 0
	setp.lt.s32 	%p73, %r958, 0;
	neg.f64 	%fd5, %fd3;
	selp.f64 	%fd6, %fd5, %fd3, %p71;
	selp.f64 	%fd7, %fd6, %fd3, %p73;
	setp.eq.f32 	%p74, %f3, 0f00000000;
	selp.b32 	%r959, %r958, 0, %p71;
	or.b32  	%r960, %r959, 2146435072;
	selp.b32 	%r961, %r960, %r959, %p70;
	mov.b32 	%r962, 0;
	mov.b64 	%fd8, {%r962, %r961};
	selp.f64 	%fd9, %fd8, %fd7, %p74;
	add.f64 	%fd10, %fd2, 0d4000000000000000;
	{
	.reg .b32 %temp; 
	mov.b64 	{%temp, %r963}, %fd10;
	}
	and.b32  	%r964, %r963, 2146435072;
	setp.eq.s32 	%p75, %r964, 2146435072;
	setp.eq.f32 	%p76, %f3, 0f7F800000;
	selp.b32 	%r965, %r558, %r557, %p1;
	selp.b32 	%r966, %r965, %r557, %p73;
	mov.b64 	%fd11, {%r962, %r966};
	selp.f64 	%fd12, %fd11, %fd9, %p75;
	selp.f64 	%fd13, %fd12, %fd9, %p76;
	setp.eq.f32 	%p77, %f3, 0f3F800000;
	selp.f64 	%fd14, 0d3FF0000000000000, %fd13, %p77;
	cvt.f64.f32 	%fd15, %f5;
	{
	.reg .b32 %temp; 
	mov.b64 	{%temp, %r967}, %fd15;
	}
	{ // callseq 1, 0
	.param .b64 param0;
	st.param.f64 	[param0], %fd15;
	.param .b64 retval0;
	call.uni (retval0), 
	__internal_accurate_pow, 
	(
	param0
	);
	ld.param.f64 	%fd16, [retval0];
	} // callseq 1
	setp.lt.s32 	%p78, %r967, 0;
	neg.f64 	%fd18, %fd16;
	selp.f64 	%fd19, %fd18, %fd16, %p71;
	selp.f64 	%fd20, %fd19, %fd16, %p78;
	setp.eq.f32 	%p79, %f5, 0f00000000;
	selp.b32 	%r968, %r967, 0, %p71;
	or.b32  	%r969, %r968, 2146435072;
	selp.b32 	%r970, %r969, %r968, %p70;
	mov.b64 	%fd21, {%r962, %r970};
	selp.f64 	%fd22, %fd21, %fd20, %p79;
	add.f64 	%fd23, %fd15, 0d4000000000000000;
	{
	.reg .b32 %temp; 
	mov.b64 	{%temp, %r971}, %fd23;
	}
	and.b32  	%r972, %r971, 2146435072;
	setp.eq.s32 	%p80, %r972, 2146435072;
	setp.eq.f32 	%p81, %f5, 0f7F800000;
	selp.b32 	%r973, %r965, %r557, %p78;
	mov.b64 	%fd24, {%r962, %r973};
	selp.f64 	%fd25, %fd24, %fd22, %p80;
	selp.f64 	%fd26, %fd25, %fd22, %p81;
	setp.eq.f32 	%p82, %f5, 0f3F800000;
	selp.f64 	%fd27, 0d3FF0000000000000, %fd26, %p82;
	add.f64 	%fd28, %fd14, %fd27;
	setp.le.f64 	%p83, %fd28, 0d3FF0000000000000;
	selp.u32 	%r974, 1, 0, %p83;
	add.s32 	%r975, %r1347, %r974;
	cvt.rn.f32.u32 	%f6, %r975;
	mul.f32 	%f7, %f6, 0f40800000;
	div.rn.f32 	%f8, %f7, %f1;
	st.global.f32 	[%rd11], %f8;
	bar.sync 	0;
	shr.u32 	%r976, %r1063, 2;
	xor.b32  	%r977, %r976, %r1063;
	shl.b32 	%r978, %r570, 4;
	shl.b32 	%r979, %r977, 1;
	xor.b32  	%r980, %r979, %r978;
	xor.b32  	%r981, %r980, %r977;
	xor.b32  	%r571, %r981, %r570;
	add.s32 	%r982, %r1343, %r571;
	add.s32 	%r983, %r982, -362437;
	cvt.rn.f32.u32 	%f9, %r983;
	fma.rn.f32 	%f10, %f9, 0f2F800000, 0f2F000000;
	shr.u32 	%r984, %r1062, 2;
	xor.b32  	%r985, %r984, %r1062;
	shl.b32 	%r986, %r571, 4;
	shl.b32 	%r987, %r985, 1;
	xor.b32  	%r988, %r987, %r986;
	xor.b32  	%r989, %r988, %r985;
	xor.b32  	%r1061, %r989, %r571;
	add.s32 	%r990, %r1343, %r1061;
	cvt.rn.f32.u32 	%f11, %r990;
	fma.rn.f32 	%f12, %f11, 0f2F800000, 0f2F000000;
	cvt.f64.f32 	%fd29, %f10;
	{
	.reg .b32 %temp; 
	mov.b64 	{%temp, %r991}, %fd29;
	}
	{ // callseq 2, 0
	.param .b64 param0;
	st.param.f64 	[param0], %fd29;
	.param .b64 retval0;
	call.uni (retval0), 
	__internal_accurate_pow, 
	(
	param0
	);
	ld.param.f64 	%fd30, [retval0];
	} // callseq 2
	setp.lt.s32 	%p84, %r991, 0;
	neg.f64 	%fd32, %fd30;
	selp.f64 	%fd33, %fd32, %fd30, %p71;
	selp.f64 	%fd34, %fd33, %fd30, %p84;
	setp.eq.f32 	%p85, %f10, 0f00000000;
	selp.b32 	%r992, %r991, 0, %p71;
	or.b32  	%r993, %r992, 2146435072;
	selp.b32 	%r994, %r993, %r992, %p70;
	mov.b64 	%fd35, {%r962, %r994};
	selp.f64 	%fd36, %fd35, %fd34, %p85;
	add.f64 	%fd37, %fd29, 0d4000000000000000;
	{
	.reg .b32 %temp; 
	mov.b64 	{%temp, %r995}, %fd37;
	}
	and.b32  	%r996, %r995, 2146435072;
	setp.eq.s32 	%p86, %r996, 2146435072;
	setp.eq.f32 	%p87, %f10, 0f7F800000;
	selp.b32 	%r997, %r965, %r557, %p84;
	mov.b64 	%fd38, {%r962, %r997};
	selp.f64 	%fd39, %fd38, %fd36, %p86;
	selp.f64 	%fd40, %fd39, %fd36, %p87;
	setp.eq.f32 	%p88, %f10, 0f3F800000;
	selp.f64 	%fd41, 0d3FF0000000000000, %fd40, %p88;
	cvt.f64.f32 	%fd42, %f12;
	{
	.reg .b32 %temp; 
	mov.b64 	{%temp, %r998}, %fd42;
	}
	{ // callseq 3, 0
	.param .b64 param0;
	st.param.f64 	[param0], %fd42;
	.param .b64 retval0;
	call.uni (retval0), 
	__internal_accurate_pow, 
	(
	param0
	);
	ld.param.f64 	%fd43, [retval0];
	} // callseq 3
	setp.lt.s32 	%p89, %r998, 0;
	neg.f64 	%fd45, %fd43;
	selp.f64 	%fd46, %fd45, %fd43, %p71;
	selp.f64 	%fd47, %fd46, %fd43, %p89;
	setp.eq.f32 	%p90, %f12, 0f00000000;
	selp.b32 	%r999, %r998, 0, %p71;
	or.b32  	%r1000, %r999, 2146435072;
	selp.b32 	%r1001, %r1000, %r999, %p70;
	mov.b64 	%fd48, {%r962, %r1001};
	selp.f64 	%fd49, %fd48, %fd47, %p90;
	add.f64 	%fd50, %fd42, 0d4000000000000000;
	{
	.reg .b32 %temp; 
	mov.b64 	{%temp, %r1002}, %fd50;
	}
	and.b32  	%r1003, %r1002, 2146435072;
	setp.eq.s32 	%p91, %r1003, 2146435072;
	setp.eq.f32 	%p92, %f12, 0f7F800000;
	selp.b32 	%r1004, %r965, %r557, %p89;
	mov.b64 	%fd51, {%r962, %r1004};
	selp.f64 	%fd52, %fd51, %fd49, %p91;
	selp.f64 	%fd53, %fd52, %fd49, %p92;
	setp.eq.f32 	%p93, %f12, 0f3F800000;
	selp.f64 	%fd54, 0d3FF0000000000000, %fd53, %p93;
	add.f64 	%fd55, %fd41, %fd54;
	setp.le.f64 	%p94, %fd55, 0d3FF0000000000000;
	selp.u32 	%r1005, 1, 0, %p94;
	add.s32 	%r1347, %r975, %r1005;
	cvt.rn.f32.u32 	%f13, %r1347;
	mul.f32 	%f14, %f13, 0f40800000;
	div.rn.f32 	%f15, %f14, %f1;
	st.global.f32 	[%rd11], %f15;
	bar.sync 	0;
	add.s32 	%r1336, %r1343, 1449748;
	add.s32 	%r1335, %r1335, 2;
	setp.ne.s32 	%p95, %r1335, 0;
	mov.u32 	%r1062, %r571;
	mov.u32 	%r1063, %r570;
	mov.u32 	%r1340, %r1064;
	mov.u32 	%r1341, %r1065;
	@%p95 bra 	$L__BB0_118;
$L__BB0_119:
	and.b32  	%r1006, %r1, 1;
	setp.eq.b32 	%p96, %r1006, 1;
	not.pred 	%p97, %p96;
	@%p97 bra 	$L__BB0_121;
	setp.lt.s32 	%p98, %r555, 0;
	setp.eq.s32 	%p99, %r556, 1062207488;
	shr.u32 	%r1007, %r1065, 2;
	xor.b32  	%r1008, %r1007, %r1065;
	shl.b32 	%r1009, %r1061, 4;
	shl.b32 	%r1010, %r1008, 1;
	xor.b32  	%r1011, %r1010, %r1009;
	xor.b32  	%r1012, %r1011, %r1008;
	xor.b32  	%r1013, %r1012, %r1061;
	add.s32 	%r1014, %r1343, %r1013;
	add.s32 	%r1015, %r1014, 362437;
	cvt.rn.f32.u32 	%f16, %r1015;
	fma.rn.f32 	%f17, %f16, 0f2F800000, 0f2F000000;
	shr.u32 	%r1016, %r1064, 2;
	xor.b32  	%r1017, %r1016, %r1064;
	shl.b32 	%r1018, %r1013, 4;
	shl.b32 	%r1019, %r1017, 1;
	xor.b32  	%r1020, %r1019, %r1018;
	xor.b32  	%r1021, %r1020, %r1017;
	xor.b32  	%r1022, %r1021, %r1013;
	add.s32 	%r1023, %r1343, %r1022;
	add.s32 	%r1024, %r1023, 724874;
	cvt.rn.f32.u32 	%f18, %r1024;
	fma.rn.f32 	%f19, %f18, 0f2F800000, 0f2F000000;
	cvt.f64.f32 	%fd56, %f17;
	{
	.reg .b32 %temp; 
	mov.b64 	{%temp, %r1025}, %fd56;
	}
	{ // callseq 4, 0
	.param .b64 param0;
	st.param.f64 	[param0], %fd56;
	.param .b64 retval0;
	call.uni (retval0), 
	__internal_accurate_pow, 
	(
	param0
	);
	ld.param.f64 	%fd57, [retval0];
	} // callseq 4
	setp.lt.s32 	%p101, %r1025, 0;
	neg.f64 	%fd59, %fd57;
	selp.f64 	%fd60, %fd59, %fd57, %p99;
	selp.f64 	%fd61, %fd60, %fd57, %p101;
	setp.eq.f32 	%p102, %f17, 0f00000000;
	selp.b32 	%r1026, %r1025, 0, %p99;
	or.b32  	%r1027, %r1026, 2146435072;
	selp.b32 	%r1028, %r1027, %r1026, %p98;
	mov.b32 	%r1029, 0;
	mov.b64 	%fd62, {%r1029, %r1028};
	selp.f64 	%fd63, %fd62, %fd61, %p102;
	add.f64 	%fd64, %fd56, 0d4000000000000000;
	{
	.reg .b32 %temp; 
	mov.b64 	{%temp, %r1030}, %fd64;
	}
	and.b32  	%r1031, %r1030, 2146435072;
	setp.eq.s32 	%p103, %r1031, 2146435072;
	setp.eq.f32 	%p104, %f17, 0f7F800000;
	selp.b32 	%r1032, %r558, %r557, %p1;
	selp.b32 	%r1033, %r1032, %r557, %p101;
	mov.b64 	%fd65, {%r1029, %r1033};
	selp.f64 	%fd66, %fd65, %fd63, %p103;
	selp.f64 	%fd67, %fd66, %fd63, %p104;
	setp.eq.f32 	%p105, %f17, 0f3F800000;
	selp.f64 	%fd68, 0d3FF0000000000000, %fd67, %p105;
	cvt.f64.f32 	%fd69, %f19;
	{
	.reg .b32 %temp; 
	mov.b64 	{%temp, %r1034}, %fd69;
	}
	{ // callseq 5, 0
	.param .b64 param0;
	st.param.f64 	[param0], %fd69;
	.param .b64 retval0;
	call.uni (retval0), 
	__internal_accurate_pow, 
	(
	param0
	);
	ld.param.f64 	%fd70, [retval0];
	} // callseq 5
	setp.lt.s32 	%p106, %r1034, 0;
	neg.f64 	%fd72, %fd70;
	selp.f64 	%fd73, %fd72, %fd70, %p99;
	selp.f64 	%fd74, %fd73, %fd70, %p106;
	setp.eq.f32 	%p107, %f19, 0f00000000;
	selp.b32 	%r1035, %r1034, 0, %p99;
	or.b32  	%r1036, %r1035, 2146435072;
	selp.b32 	%r1037, %r1036, %r1035, %p98;
	mov.b64 	%fd75, {%r1029, %r1037};
	selp.f64 	%fd76, %fd75, %fd74, %p107;
	add.f64 	%fd77, %fd69, 0d4000000000000000;
	{
	.reg .b32 %temp; 
	mov.b64 	{%temp, %r1038}, %fd77;
	}
	and.b32  	%r1039, %r1038, 2146435072;
	setp.eq.s32 	%p108, %r1039, 2146435072;
	setp.eq.f32 	%p109, %f19, 0f7F800000;
	selp.b32 	%r1040, %r1032, %r557, %p106;
	mov.b64 	%fd78, {%r1029, %r1040};
	selp.f64 	%fd79, %fd78, %fd76, %p108;
	selp.f64 	%fd80, %fd79, %fd76, %p109;
	setp.eq.f32 	%p110, %f19, 0f3F800000;
	selp.f64 	%fd81, 0d3FF0000000000000, %fd80, %p110;
	add.f64 	%fd82, %fd68, %fd81;
	setp.le.f64 	%p111, %fd82, 0d3FF0000000000000;
	selp.u32 	%r1041, 1, 0, %p111;
	add.s32 	%r1042, %r1347, %r1041;
	cvt.rn.f32.u32 	%f20, %r1042;
	mul.f32 	%f21, %f20, 0f40800000;
	div.rn.f32 	%f22, %f21, %f1;
	st.global.f32 	[%rd11], %f22;
	bar.sync 	0;
$L__BB0_121:
	ret;

}
.func  (.param .b64 func_retval0) __internal_accurate_pow(
	.param .b64 __internal_accurate_pow_param_0
)
{
	.reg .pred 	%p<8>;
	.reg .b32 	%r<49>;
	.reg .b32 	%f<3>;
	.reg .b64 	%fd<109>;

	ld.param.f64 	%fd10, [__internal_accurate_pow_param_0];
	{
	.reg .b32 %temp; 
	mov.b64 	{%temp, %r46}, %fd10;
	}
	{
	.reg .b32 %temp; 
	mov.b64 	{%r45, %temp}, %fd10;
	}
	shr.u32 	%r47, %r46, 20;
	setp.gt.u32 	%p1, %r46, 1048575;
	@%p1 bra 	$L__BB1_2;
	mul.f64 	%fd11, %fd10, 0d4350000000000000;
	{
	.reg .b32 %temp; 
	mov.b64 	{%temp, %r46}, %fd11;
	}
	{
	.reg .b32 %temp; 
	mov.b64 	{%r45, %temp}, %fd11;
	}
	shr.u32 	%r16, %r46, 20;
	add.s32 	%r47, %r16, -54;
$L__BB1_2:
	add.s32 	%r48, %r47, -1023;
	and.b32  	%r17, %r46, -2146435073;
	or.b32  	%r18, %r17, 1072693248;
	mov.b64 	%fd107, {%r45, %r18};
	setp.lt.u32 	%p2, %r18, 1073127583;
	@%p2 bra 	$L__BB1_4;
	{
	.reg .b32 %temp; 
	mov.b64 	{%r19, %temp}, %fd107;
	}
	{
	.reg .b32 %temp; 
	mov.b64 	{%temp, %r20}, %fd107;
	}
	add.s32 	%r21, %r20, -1048576;
	mov.b64 	%fd107, {%r19, %r21};
	add.s32 	%r48, %r47, -1022;
$L__BB1_4:
	add.f64 	%fd12, %fd107, 0dBFF0000000000000;
	add.f64 	%fd13, %fd107, 0d3FF0000000000000;
	rcp.approx.ftz.f64 	%fd14, %fd13;
	neg.f64 	%fd15, %fd13;
	fma.rn.f64 	%fd16, %fd15, %fd14, 0d3FF0000000000000;
	fma.rn.f64 	%fd17, %fd16, %fd16, %fd16;
	fma.rn.f64 	%fd18, %fd17, %fd14, %fd14;
	mul.f64 	%fd19, %fd12, %fd18;
	fma.rn.f64 	%fd20, %fd12, %fd18, %fd19;
	mul.f64 	%fd21, %fd20, %fd20;
	fma.rn.f64 	%fd22, %fd21, 0d3EB0F5FF7D2CAFE2, 0d3ED0F5D241AD3B5A;
	fma.rn.f64 	%fd23, %fd22, %fd21, 0d3EF3B20A75488A3F;
	fma.rn.f64 	%fd24, %fd23, %fd21, 0d3F1745CDE4FAECD5;
	fma.rn.f64 	%fd25, %fd24, %fd21, 0d3F3C71C7258A578B;
	fma.rn.f64 	%fd26, %fd25, %fd21, 0d3F6249249242B910;
	fma.rn.f64 	%fd27, %fd26, %fd21, 0d3F89999999999DFB;
	sub.f64 	%fd28, %fd12, %fd20;
	add.f64 	%fd29, %fd28, %fd28;
	neg.f64 	%fd30, %fd20;
	fma.rn.f64 	%fd31, %fd30, %fd12, %fd29;
	mul.f64 	%fd32, %fd18, %fd31;
	fma.rn.f64 	%fd33, %fd21, %fd27, 0d3FB5555555555555;
	mov.f64 	%fd34, 0d3FB5555555555555;
	sub.f64 	%fd35, %fd34, %fd33;
	fma.rn.f64 	%fd36, %fd21, %fd27, %fd35;
	add.f64 	%fd37, %fd36, 0dBC46A4CB00B9E7B0;
	add.f64 	%fd38, %fd33, %fd37;
	sub.f64 	%fd39, %fd33, %fd38;
	add.f64 	%fd40, %fd37, %fd39;
	mul.rn.f64 	%fd41, %fd20, %fd20;
	neg.f64 	%fd42, %fd41;
	fma.rn.f64 	%fd43, %fd20, %fd20, %fd42;
	{
	.reg .b32 %temp; 
	mov.b64 	{%r22, %temp}, %fd32;
	}
	{
	.reg .b32 %temp; 
	mov.b64 	{%temp, %r23}, %fd32;
	}
	add.s32 	%r24, %r23, 1048576;
	mov.b64 	%fd44, {%r22, %r24};
	fma.rn.f64 	%fd45, %fd20, %fd44, %fd43;
	mul.rn.f64 	%fd46, %fd41, %fd20;
	neg.f64 	%fd47, %fd46;
	fma.rn.f64 	%fd48, %fd41, %fd20, %fd47;
	fma.rn.f64 	%fd49, %fd41, %fd32, %fd48;
	fma.rn.f64 	%fd50, %fd45, %fd20, %fd49;
	mul.rn.f64 	%fd51, %fd38, %fd46;
	neg.f64 	%fd52, %fd51;
	fma.rn.f64 	%fd53, %fd38, %fd46, %fd52;
	fma.rn.f64 	%fd54, %fd38, %fd50, %fd53;
	fma.rn.f64 	%fd55, %fd40, %fd46, %fd54;
	add.f64 	%fd56, %fd51, %fd55;
	sub.f64 	%fd57, %fd51, %fd56;
	add.f64 	%fd58, %fd55, %fd57;
	add.f64 	%fd59, %fd20, %fd56;
	sub.f64 	%fd60, %fd20, %fd59;
	add.f64 	%fd61, %fd56, %fd60;
	add.f64 	%fd62, %fd58, %fd61;
	add.f64 	%fd63, %fd32, %fd62;
	add.f64 	%fd64, %fd59, %fd63;
	sub.f64 	%fd65, %fd59, %fd64;
	add.f64 	%fd66, %fd63, %fd65;
	xor.b32  	%r25, %r48, -2147483648;
	mov.b32 	%r26, 1127219200;
	mov.b64 	%fd67, {%r25, %r26};
	mov.b32 	%r27, -2147483648;
	mov.b64 	%fd68, {%r27, %r26};
	sub.f64 	%fd69, %fd67, %fd68;
	fma.rn.f64 	%fd70, %fd69, 0d3FE62E42FEFA39EF, %fd64;
	fma.rn.f64 	%fd71, %fd69, 0dBFE62E42FEFA39EF, %fd70;
	sub.f64 	%fd72, %fd71, %fd64;
	sub.f64 	%fd73, %fd66, %fd72;
	fma.rn.f64 	%fd74, %fd69, 0d3C7ABC9E3B39803F, %fd73;
	add.f64 	%fd75, %fd70, %fd74;
	sub.f64 	%fd76, %fd70, %fd75;
	add.f64 	%fd77, %fd74, %fd76;
	mov.f64 	%fd78, 0d4000000000000000;
	{
	.reg .b32 %temp; 
	mov.b64 	{%temp, %r28}, %fd78;
	}
	{
	.reg .b32 %temp; 
	mov.b64 	{%r29, %temp}, %fd78;
	}
	shl.b32 	%r30, %r28, 1;
	setp.gt.u32 	%p3, %r30, -33554433;
	and.b32  	%r31, %r28, -15728641;
	selp.b32 	%r32, %r31, %r28, %p3;
	mov.b64 	%fd79, {%r29, %r32};
	mul.rn.f64 	%fd80, %fd75, %fd79;
	neg.f64 	%fd81, %fd80;
	fma.rn.f64 	%fd82, %fd75, %fd79, %fd81;
	fma.rn.f64 	%fd83, %fd77, %fd79, %fd82;
	add.f64 	%fd4, %fd80, %fd83;
	sub.f64 	%fd84, %fd80, %fd4;
	add.f64 	%fd5, %fd83, %fd84;
	fma.rn.f64 	%fd85, %fd4, 0d3FF71547652B82FE, 0d4338000000000000;
	{
	.reg .b32 %temp; 
	mov.b64 	{%r13, %temp}, %fd85;
	}
	mov.f64 	%fd86, 0dC338000000000000;
	add.rn.f64 	%fd87, %fd85, %fd86;
	fma.rn.f64 	%fd88, %fd87, 0dBFE62E42FEFA39EF, %fd4;
	fma.rn.f64 	%fd89, %fd87, 0dBC7ABC9E3B39803F, %fd88;
	fma.rn.f64 	%fd90, %fd89, 0d3E5ADE1569CE2BDF, 0d3E928AF3FCA213EA;
	fma.rn.f64 	%fd91, %fd90, %fd89, 0d3EC71DEE62401315;
	fma.rn.f64 	%fd92, %fd91, %fd89, 0d3EFA01997C89EB71;
	fma.rn.f64 	%fd93, %fd92, %fd89, 0d3F2A01A014761F65;
	fma.rn.f64 	%fd94, %fd93, %fd89, 0d3F56C16C1852B7AF;
	fma.rn.f64 	%fd95, %fd94, %fd89, 0d3F81111111122322;
	fma.rn.f64 	%fd96, %fd95, %fd89, 0d3FA55555555502A1;
	fma.rn.f64 	%fd97, %fd96, %fd89, 0d3FC5555555555511;
	fma.rn.f64 	%fd98, %fd97, %fd89, 0d3FE000000000000B;
	fma.rn.f64 	%fd99, %fd98, %fd89, 0d3FF0000000000000;
	fma.rn.f64 	%fd100, %fd99, %fd89, 0d3FF0000000000000;
	{
	.reg .b32 %temp; 
	mov.b64 	{%r14, %temp}, %fd100;
	}
	{
	.reg .b32 %temp; 
	mov.b64 	{%temp, %r15}, %fd100;
	}
	shl.b32 	%r33, %r13, 20;
	add.s32 	%r34, %r33, %r15;
	mov.b64 	%fd108, {%r14, %r34};
	{
	.reg .b32 %temp; 
	mov.b64 	{%temp, %r35}, %fd4;
	}
	mov.b32 	%f2, %r35;
	abs.f32 	%f1, %f2;
	setp.lt.f32 	%p4, %f1, 0f4086232B;
	@%p4 bra 	$L__BB1_7;
	setp.lt.f64 	%p5, %fd4, 0d0000000000000000;
	add.f64 	%fd101, %fd4, 0d7FF0000000000000;
	selp.f64 	%fd108, 0d0000000000000000, %fd101, %p5;
	setp.geu.f32 	%p6, %f1, 0f40874800;
	@%p6 bra 	$L__BB1_7;
	shr.u32 	%r36, %r13, 31;
	add.s32 	%r37, %r13, %r36;
	shr.s32 	%r38, %r37, 1;
	shl.b32 	%r39, %r38, 20;
	add.s32 	%r40, %r15, %r39;
	mov.b64 	%fd102, {%r14, %r40};
	sub.s32 	%r41, %r13, %r38;
	shl.b32 	%r42, %r41, 20;
	add.s32 	%r43, %r42, 1072693248;
	mov.b32 	%r44, 0;
	mov.b64 	%fd103, {%r44, %r43};
	mul.f64 	%fd108, %fd103, %fd102;
$L__BB1_7:
	abs.f64 	%fd104, %fd108;
	setp.eq.f64 	%p7, %fd104, 0d7FF0000000000000;
	fma.rn.f64 	%fd105, %fd108, %fd5, %fd108;
	selp.f64 	%fd106, %fd108, %fd105, %p7;
	st.param.f64 	[func_retval0], %fd106;
	ret;

}


// ===== COMPILED SASS (sm_100) =====

	.target	sm_100

	.elftype	@"ET_EXEC"


//--------------------- .note.nv.tkinfo           --------------------------
	.section	.note.nv.tkinfo,"",@"SHT_NOTE"
	.sectionflags	@"SHF_NOTE_NV_TKINFO"
	.tkinfo
        /*0018*/ 	.word	0x00000002
        /*0030*/ 	.string	""
        /*0030*/ 	.string	"ptxas"
        /*0030*/ 	.string	"Cuda compilation tools, release 13.0, V13.0.88"
        /*0030*/ 	.string	"Build cuda_13.0.r13.0/compiler.36424714_0"
        /*0030*/ 	.string	"-arch sm_100 -m 64 "



//--------------------- .note.nv.cuinfo           --------------------------
	.section	.note.nv.cuinfo,"",@"SHT_NOTE"
	.sectionflags	@"SHF_NOTE_NV_CUINFO"
        /*0018*/ 	.short	0x0002
        /*001a*/ 	.short	0x0064
        /*001c*/ 	.short	0x0082
	.zero		2


//--------------------- .nv.info                  --------------------------
	.section	.nv.info,"",@"SHT_CUDA_INFO"
	.align	4


	//----- nvinfo : EIATTR_REGCOUNT
	.align		4
        /*0000*/ 	.byte	0x04, 0x2f
        /*0002*/ 	.short	(.L_10 - .L_9)
	.align		4
.L_9:
        /*0004*/ 	.word	index@(_Z6get_piPfPiS0_)
        /*0008*/ 	.word	0x0000002a


	//----- nvinfo : EIATTR_FRAME_SIZE
	.align		4
.L_10:
        /*000c*/ 	.byte	0x04, 0x11
        /*000e*/ 	.short	(.L_12 - .L_11)
	.align		4
.L_11:
        /*0010*/ 	.word	index@($_Z6get_piPfPiS0_$__internal_accurate_pow)
        /*0014*/ 	.word	0x00000030


	//----- nvinfo : EIATTR_FRAME_SIZE
	.align		4
.L_12:
        /*0018*/ 	.byte	0x04, 0x11
        /*001a*/ 	.short	(.L_14 - .L_13)
	.align		4
.L_13:
        /*001c*/ 	.word	index@($__internal_0_$__cuda_sm3x_div_rn_noftz_f32_slowpath)
        /*0020*/ 	.word	0x00000030


	//----- nvinfo : EIATTR_FRAME_SIZE
	.align		4
.L_14:
        /*0024*/ 	.byte	0x04, 0x11
        /*0026*/ 	.short	(.L_16 - .L_15)
	.align		4
.L_15:
        /*0028*/ 	.word	index@(_Z6get_piPfPiS0_)
        /*002c*/ 	.word	0x00000030


	//----- nvinfo : EIATTR_MIN_STACK_SIZE
	.align		4
.L_16:
        /*0030*/ 	.byte	0x04, 0x12
        /*0032*/ 	.short	(.L_18 - .L_17)
	.align		4
.L_17:
        /*0034*/ 	.word	index@(_Z6get_piPfPiS0_)
        /*0038*/ 	.word	0x00000030
.L_18:


//--------------------- .nv.compat                --------------------------
	.section	.nv.compat,"",@"SHT_CUDA_COMPAT_INFO"
	.align	4
        /*0000*/ 	.byte	0x02, 0x09, 0x00, 0x00, 0x02, 0x02, 0x01, 0x00, 0x02, 0x05, 0x05, 0x00, 0x03, 0x07, 0x01, 0x01
        /*0010*/ 	.byte	0x02, 0x03, 0x00, 0x00, 0x02, 0x06, 0x01, 0x00, 0x04, 0x0b, 0x08, 0x00, 0x01, 0x00, 0x00, 0x00
        /*0020*/ 	.byte	0x00, 0x00, 0x00, 0x00


//--------------------- .nv.info._Z6get_piPfPiS0_ --------------------------
	.section	.nv.info._Z6get_piPfPiS0_,"",@"SHT_CUDA_INFO"
	.sectionflags	@""
	.align	4


	//----- nvinfo : EIATTR_CUDA_API_VERSION
	.align		4
        /*0000*/ 	.byte	0x04, 0x37
        /*0002*/ 	.short	(.L_20 - .L_19)
.L_19:
        /*0004*/ 	.word	0x00000082


	//----- nvinfo : EIATTR_KPARAM_INFO
	.align		4
.L_20:
        /*0008*/ 	.byte	0x04, 0x17
        /*000a*/ 	.short	(.L_22 - .L_21)
.L_21:
        /*000c*/ 	.word	0x00000000
        /*0010*/ 	.short	0x0002
        /*0012*/ 	.short	0x0010
        /*0014*/ 	.byte	0x00, 0xf5, 0x21, 0x00


	//----- nvinfo : EIATTR_KPARAM_INFO
	.align		4
.L_22:
        /*0018*/ 	.byte	0x04, 0x17
        /*001a*/ 	.short	(.L_24 - .L_23)
.L_23:
        /*001c*/ 	.word	0x00000000
        /*0020*/ 	.short	0x0001
        /*0022*/ 	.short	0x0008
        /*0024*/ 	.byte	0x00, 0xf5, 0x21, 0x00


	//----- nvinfo : EIATTR_KPARAM_INFO
	.align		4
.L_24:
        /*0028*/ 	.byte	0x04, 0x17
        /*002a*/ 	.short	(.L_26 - .L_25)
.L_25:
        /*002c*/ 	.word	0x00000000
        /*0030*/ 	.short	0x0000
        /*0032*/ 	.short	0x0000
        /*0034*/ 	.byte	0x00, 0xf5, 0x21, 0x00


	//----- nvinfo : EIATTR_SPARSE_MMA_MASK
	.align		4
.L_26:
        /*0038*/ 	.byte	0x03, 0x50
        /*003a*/ 	.short	0x0000


	//----- nvinfo : EIATTR_MAXREG_COUNT
	.align		4
        /*003c*/ 	.byte	0x03, 0x1b
        /*003e*/ 	.short	0x00ff


	//----- nvinfo : EIATTR_NUM_BARRIERS
	.align		4
        /*0040*/ 	.byte	0x02, 0x4c
        /*0042*/ 	.byte	0x01
	.zero		1


	//----- nvinfo : EIATTR_MERCURY_ISA_VERSION
	.align		4
        /*0044*/ 	.byte	0x03, 0x5f
        /*0046*/ 	.short	0x0101


	//----- nvinfo : EIATTR_VRC_CTA_INIT_COUNT
	.align		4
        /*0048*/ 	.byte	0x02, 0x4a
	.zero		1
	.zero		1


	//----- nvinfo : EIATTR_EXIT_INSTR_OFFSETS
	.align		4
        /*004c*/ 	.byte	0x04, 0x1c
        /*004e*/ 	.short	(.L_28 - .L_27)


	//   ....[0]....
.L_27:
        /*0050*/ 	.word	0x000026c0


	//   ....[1]....
        /*0054*/ 	.word	0x00003210


	//   ....[2]....
        /*0058*/ 	.word	0x00003700


	//----- nvinfo : EIATTR_CRS_STACK_SIZE
	.align		4
.L_28:
        /*005c*/ 	.byte	0x04, 0x1e
        /*005e*/ 	.short	(.L_30 - .L_29)
.L_29:
        /*0060*/ 	.word	0x00000000


	//----- nvinfo : EIATTR_CBANK_PARAM_SIZE
	.align		4
.L_30:
        /*0064*/ 	.byte	0x03, 0x19
        /*0066*/ 	.short	0x0018


	//----- nvinfo : EIATTR_PARAM_CBANK
	.align		4
        /*0068*/ 	.byte	0x04, 0x0a
        /*006a*/ 	.short	(.L_32 - .L_31)
	.align		4
.L_31:
        /*006c*/ 	.word	index@(.nv.constant0._Z6get_piPfPiS0_)
        /*0070*/ 	.short	0x0380
        /*0072*/ 	.short	0x0018


	//----- nvinfo : EIATTR_SW_WAR
	.align		4
.L_32:
        /*0074*/ 	.byte	0x04, 0x36
        /*0076*/ 	.short	(.L_34 - .L_33)
.L_33:
        /*0078*/ 	.word	0x00000008
.L_34:


//--------------------- .nv.callgraph             --------------------------
	.section	.nv.callgraph,"",@"SHT_CUDA_CALLGRAPH"
	.align	4
	.sectionentsize	8
	.align		4
        /*0000*/ 	.word	0x00000000
	.align		4
        /*0004*/ 	.word	0xffffffff
	.align		4
        /*0008*/ 	.word	0x00000000
	.align		4
        /*000c*/ 	.word	0xfffffffe
	.align		4
        /*0010*/ 	.word	0x00000000
	.align		4
        /*0014*/ 	.word	0xfffffffd
	.align		4
        /*0018*/ 	.word	0x00000000
	.align		4
        /*001c*/ 	.word	0xfffffffc


//--------------------- .nv.constant4             --------------------------
	.section	.nv.constant4,"a",@progbits
	.align	8
	.align		8
.nv.constant4:
        /*0000*/ 	.dword	precalc_xorwow_matrix
	.align		8
        /*0008*/ 	.dword	precalc_xorwow_offset_matrix
	.align		8
        /*0010*/ 	.dword	mrg32k3aM1
	.align		8
        /*0018*/ 	.dword	mrg32k3aM2
	.align		8
        /*0020*/ 	.dword	mrg32k3aM1SubSeq
	.align		8
        /*0028*/ 	.dword	mrg32k3aM2SubSeq
	.align		8
        /*0030*/ 	.dword	mrg32k3aM1Seq
	.align		8
        /*0038*/ 	.dword	mrg32k3aM2Seq


//--------------------- .nv.constant3             --------------------------
	.section	.nv.constant3,"a",@progbits
	.align	8
.nv.constant3:
	.type		__cr_lgamma_table,@object
	.size		__cr_lgamma_table,(.L_8 - __cr_lgamma_table)
__cr_lgamma_table:
        /*0000*/ 	.byte	0x00, 0x00, 0x00, 0x00, 0x00, 0x00, 0x00, 0x00, 0x00, 0x00, 0x00, 0x00, 0x00, 0x00, 0x00, 0x00
        /*0010*/ 	.byte	0xef, 0x39, 0xfa, 0xfe, 0x42, 0x2e, 0xe6, 0x3f, 0x02, 0x20, 0x2a, 0xfa, 0x0b, 0xab, 0xfc, 0x3f
        /*0020*/ 	.byte	0xf9, 0x2c, 0x92, 0x7c, 0xa7, 0x6c, 0x09, 0x40, 0xc9, 0x79, 0x44, 0x3c, 0x64, 0x26, 0x13, 0x40
        /*0030*/ 	.byte	0xca, 0x01, 0xcf, 0x3a, 0x27, 0x51, 0x1a, 0x40, 0x30, 0xcc, 0x2d, 0xf3, 0xe1, 0x0c, 0x21, 0x40
        /*0040*/ 	.byte	0x0d, 0xb7, 0xfc, 0x82, 0x8e, 0x35, 0x25, 0x40
.L_8:


//--------------------- .text._Z6get_piPfPiS0_    --------------------------
	.section	.text._Z6get_piPfPiS0_,"ax",@progbits
	.align	128
        .global         _Z6get_piPfPiS0_
        .type           _Z6get_piPfPiS0_,@function
        .size           _Z6get_piPfPiS0_,(.L_x_39 - _Z6get_piPfPiS0_)
        .other          _Z6get_piPfPiS0_,@"STO_CUDA_ENTRY STV_DEFAULT"
_Z6get_piPfPiS0_:
.text._Z6get_piPfPiS0_:
[----:B------:R-:W0:Y:S08]  /*0000*/  LDC R1, c[0x0][0x37c] ;  /* 0x0000df00ff017b82 */ /* 0x000e300000000800 */
[----:B------:R-:W1:Y:S01]  /*0010*/  LDC.64 R2, c[0x0][0x390] ;  /* 0x0000e400ff027b82 */ /* 0x000e620000000a00 */
[----:B------:R-:W1:Y:S01]  /*0020*/  LDCU.64 UR6, c[0x0][0x358] ;  /* 0x00006b00ff0677ac */ /* 0x000e620008000a00 */
[----:B0-----:R-:W-:Y:S01]  /*0030*/  VIADD R1, R1, 0xffffffd0 ;  /* 0xffffffd001017836 */ /* 0x001fe20000000000 */
[----:B-1----:R-:W2:Y:S05]  /*0040*/  LDG.E R2, desc[UR6][R2.64] ;  /* 0x0000000602027981 */ /* 0x002eaa000c1e1900 */
[----:B------:R-:W0:Y:S01]  /*0050*/  LDC.64 R4, c[0x0][0x388] ;  /* 0x0000e200ff047b82 */ /* 0x000e220000000a00 */
[----:B------:R-:W1:Y:S01]  /*0060*/  S2R R0, SR_TID.X ;  /* 0x0000000000007919 */ /* 0x000e620000002100 */
[----:B------:R-:W-:Y:S01]  /*0070*/  IMAD.MOV.U32 R11, RZ, RZ, -0x266e14b1 ;  /* 0xd991eb4fff0b7424 */ /* 0x000fe200078e00ff */
[----:B0-----:R0:W5:Y:S01]  /*0080*/  LDG.E R9, desc[UR6][R4.64] ;  /* 0x0000000604097981 */ /* 0x001162000c1e1900 */
[----:B------:R-:W-:Y:S01]  /*0090*/  BSSY.RECONVERGENT B0, `(.L_x_0) ;  /* 0x0000261000007945 */ /* 0x000fe20003800200 */
[----:B--2---:R-:W-:-:S02]  /*00a0*/  LOP3.LUT R6, R2, 0xaad26b49, RZ, 0x3c, !PT ;  /* 0xaad26b4902067812 */ /* 0x004fc400078e3cff */
[----:B------:R-:W-:-:S03]  /*00b0*/  ISETP.GT.AND P0, PT, R2, -0x1, PT ;  /* 0xffffffff0200780c */ /* 0x000fc60003f04270 */
[----:B------:R-:W-:Y:S01]  /*00c0*/  IMAD R8, R6, 0x4182bed5, RZ ;  /* 0x4182bed506087824 */ /* 0x000fe200078e02ff */
[----:B------:R-:W-:Y:S02]  /*00d0*/  SEL R11, R11, 0x8bf16996, P0 ;  /* 0x8bf169960b0b7807 */ /* 0x000fe40000000000 */
[----:B-1----:R-:W-:Y:S01]  /*00e0*/  ISETP.NE.AND P0, PT, R0, RZ, PT ;  /* 0x000000ff0000720c */ /* 0x002fe20003f05270 */
[C---:B0-----:R-:W-:Y:S01]  /*00f0*/  VIADD R5, R8.reuse, 0x75bcd15 ;  /* 0x075bcd1508057836 */ /* 0x041fe20000000000 */
[C---:B------:R-:W-:Y:S01]  /*0100*/  LOP3.LUT R2, R11.reuse, 0x5491333, RZ, 0x3c, !PT ;  /* 0x054913330b027812 */ /* 0x040fe200078e3cff */
[C---:B------:R-:W-:Y:S01]  /*0110*/  IMAD.IADD R14, R8.reuse, 0x1, R11 ;  /* 0x00000001080e7824 */ /* 0x040fe200078e020b */
[C---:B------:R-:W-:Y:S01]  /*0120*/  LOP3.LUT R6, R8.reuse, 0x159a55e5, RZ, 0x3c, !PT ;  /* 0x159a55e508067812 */ /* 0x040fe200078e3cff */
[----:B------:R-:W-:Y:S02]  /*0130*/  VIADD R7, R11, 0x1f123bb5 ;  /* 0x1f123bb50b077836 */ /* 0x000fe40000000000 */
[----:B------:R-:W-:-:S02]  /*0140*/  VIADD R3, R8, 0x583f19 ;  /* 0x00583f1908037836 */ /* 0x000fc40000000000 */
[----:B------:R-:W-:Y:S01]  /*0150*/  VIADD R4, R14, 0x64f0c9 ;  /* 0x0064f0c90e047836 */ /* 0x000fe20000000000 */
[----:B------:R0:W-:Y:S04]  /*0160*/  STL.64 [R1+0x8], R6 ;  /* 0x0000080601007387 */ /* 0x0001e80000100a00 */
[----:B------:R0:W-:Y:S04]  /*0170*/  STL.64 [R1+0x10], R2 ;  /* 0x0000100201007387 */ /* 0x0001e80000100a00 */
[----:B------:R0:W-:Y:S01]  /*0180*/  STL.64 [R1], R4 ;  /* 0x0000000401007387 */ /* 0x0001e20000100a00 */
[----:B------:R-:W-:Y:S05]  /*0190*/  @!P0 BRA `(.L_x_1) ;  /* 0x0000002400408947 */ /* 0x000fea0003800000 */
[----:B------:R-:W-:Y:S02]  /*01a0*/  IMAD.MOV.U32 R16, RZ, RZ, RZ ;  /* 0x000000ffff107224 */ /* 0x000fe400078e00ff */
[----:B------:R-:W-:Y:S02]  /*01b0*/  IMAD.MOV.U32 R15, RZ, RZ, R0 ;  /* 0x000000ffff0f7224 */ /* 0x000fe400078e0000 */
[----:B------:R-:W-:-:S07]  /*01c0*/  IMAD.MOV.U32 R8, RZ, RZ, RZ ;  /* 0x000000ffff087224 */ /* 0x000fce00078e00ff */
.L_x_10:
[----:B------:R-:W-:Y:S01]  /*01d0*/  LOP3.LUT R23, R15, 0x3, RZ, 0xc0, !PT ;  /* 0x000000030f177812 */ /* 0x000fe200078ec0ff */
[----:B------:R-:W-:Y:S03]  /*01e0*/  BSSY.RECONVERGENT B1, `(.L_x_2) ;  /* 0x0000245000017945 */ /* 0x000fe60003800200 */
[----:B------:R-:W-:-:S04]  /*01f0*/  ISETP.NE.U32.AND P0, PT, R23, RZ, PT ;  /* 0x000000ff1700720c */ /* 0x000fc80003f05070 */
[----:B------:R-:W-:-:S13]  /*0200*/  ISETP.NE.AND.EX P0, PT, RZ, RZ, PT, P0 ;  /* 0x000000ffff00720c */ /* 0x000fda0003f05300 */
[----:B-123--:R-:W-:Y:S05]  /*0210*/  @!P0 BRA `(.L_x_3) ;  /* 0x0000002400048947 */ /* 0x00efea0003800000 */
[----:B------:R-:W1:Y:S01]  /*0220*/  LDC.64 R10, c[0x4][RZ] ;  /* 0x01000000ff0a7b82 */ /* 0x000e620000000a00 */
[----:B------:R-:W-:Y:S01]  /*0230*/  IMAD.MOV.U32 R18, RZ, RZ, RZ ;  /* 0x000000ffff127224 */ /* 0x000fe200078e00ff */
[----:B0-----:R-:W-:Y:S02]  /*0240*/  CS2R R2, SRZ ;  /* 0x0000000000027805 */ /* 0x001fe4000001ff00 */
[----:B------:R-:W-:Y:S01]  /*0250*/  CS2R R6, SRZ ;  /* 0x0000000000067805 */ /* 0x000fe2000001ff00 */
[----:B------:R-:W-:Y:S02]  /*0260*/  IMAD.MOV.U32 R5, RZ, RZ, RZ ;  /* 0x000000ffff057224 */ /* 0x000fe400078e00ff */
[----:B-1----:R-:W-:-:S07]  /*0270*/  IMAD.WIDE.U32 R10, R16, 0xc80, R10 ;  /* 0x00000c80100a7825 */ /* 0x002fce00078e000a */
.L_x_5:
[----:B------:R-:W-:-:S06]  /*0280*/  IMAD R17, R18, 0x4, R1 ;  /* 0x0000000412117824 */ /* 0x000fcc00078e0201 */
[----:B-----5:R-:W5:Y:S01]  /*0290*/  LDL R17, [R17+0x4] ;  /* 0x0000040011117983 */ /* 0x020f620000100800 */
[----:B------:R-:W-:Y:S01]  /*02a0*/  IMAD.SHL.U32 R19, R18, 0x20, RZ ;  /* 0x0000002012137824 */ /* 0x000fe200078e00ff */
[----:B------:R-:W-:-:S06]  /*02b0*/  UMOV UR4, URZ ;  /* 0x000000ff00047c82 */ /* 0x000fcc0008000000 */
.L_x_4:
[----:B-----5:R-:W-:Y:S01]  /*02c0*/  SHF.R.U32.HI R30, RZ, UR4, R17 ;  /* 0x00000004ff1e7c19 */ /* 0x020fe20008011611 */
[----:B------:R-:W-:-:S03]  /*02d0*/  VIADD R12, R19, UR4 ;  /* 0x00000004130c7c36 */ /* 0x000fc60008000000 */
[----:B------:R-:W-:-:S04]  /*02e0*/  LOP3.LUT R13, R30, 0x1, RZ, 0xc0, !PT ;  /* 0x000000011e0d7812 */ /* 0x000fc800078ec0ff */
[----:B------:R-:W-:Y:S01]  /*02f0*/  ISETP.NE.U32.AND P0, PT, R13, 0x1, PT ;  /* 0x000000010d00780c */ /* 0x000fe20003f05070 */
[----:B------:R-:W-:-:S03]  /*0300*/  IMAD R13, R12, 0x5, RZ ;  /* 0x000000050c0d7824 */ /* 0x000fc600078e02ff */
[----:B------:R-:W-:Y:S01]  /*0310*/  R2P PR, R30, 0x7e ;  /* 0x0000007e1e007804 */ /* 0x000fe20000000000 */
[----:B------:R-:W-:-:S08]  /*0320*/  IMAD.WIDE.U32 R12, R13, 0x4, R10 ;  /* 0x000000040d0c7825 */ /* 0x000fd000078e000a */
[----:B------:R-:W2:Y:S04]  /*0330*/  @!P0 LDG.E R20, desc[UR6][R12.64+0x10] ;  /* 0x000010060c148981 */ /* 0x000ea8000c1e1900 */
[----:B------:R-:W3:Y:S04]  /*0340*/  @P1 LDG.E R22, desc[UR6][R12.64+0x24] ;  /* 0x000024060c161981 */ /* 0x000ee8000c1e1900 */
[----:B------:R-:W4:Y:S04]  /*0350*/  @P2 LDG.E R24, desc[UR6][R12.64+0x38] ;  /* 0x000038060c182981 */ /* 0x000f28000c1e1900 */
[----:B------:R-:W4:Y:S04]  /*0360*/  @P1 LDG.E R26, desc[UR6][R12.64+0x14] ;  /* 0x000014060c1a1981 */ /* 0x000f28000c1e1900 */
[----:B------:R-:W4:Y:S04]  /*0370*/  @!P0 LDG.E R21, desc[UR6][R12.64+0x4] ;  /* 0x000004060c158981 */ /* 0x000f28000c1e1900 */
[----:B------:R-:W4:Y:S04]  /*0380*/  @!P0 LDG.E R25, desc[UR6][R12.64+0xc] ;  /* 0x00000c060c198981 */ /* 0x000f28000c1e1900 */
[----:B------:R-:W4:Y:S04]  /*0390*/  @P1 LDG.E R27, desc[UR6][R12.64+0x18] ;  /* 0x000018060c1b1981 */ /* 0x000f28000c1e1900 */
[----:B------:R-:W4:Y:S04]  /*03a0*/  @P1 LDG.E R29, desc[UR6][R12.64+0x20] ;  /* 0x000020060c1d1981 */ /* 0x000f28000c1e1900 */
[----:B------:R-:W4:Y:S04]  /*03b0*/  @P3 LDG.E R32, desc[UR6][R12.64+0x4c] ;  /* 0x00004c060c203981 */ /* 0x000f28000c1e1900 */
[----:B------:R-:W4:Y:S04]  /*03c0*/  @P1 LDG.E R28, desc[UR6][R12.64+0x1c] ;  /* 0x00001c060c1c1981 */ /* 0x000f28000c1e1900 */
[----:B------:R-:W4:Y:S04]  /*03d0*/  @P4 LDG.E R31, desc[UR6][R12.64+0x54] ;  /* 0x000054060c1f4981 */ /* 0x000f28000c1e1900 */
[----:B------:R-:W4:Y:S04]  /*03e0*/  @P4 LDG.E R33, desc[UR6][R12.64+0x5c] ;  /* 0x00005c060c214981 */ /* 0x000f28000c1e1900 */
[----:B------:R-:W4:Y:S04]  /*03f0*/  @P4 LDG.E R34, desc[UR6][R12.64+0x60] ;  /* 0x000060060c224981 */ /* 0x000f28000c1e1900 */
[----:B------:R-:W4:Y:S04]  /*0400*/  @P5 LDG.E R36, desc[UR6][R12.64+0x74] ;  /* 0x000074060c245981 */ /* 0x000f28000c1e1900 */
[----:B------:R-:W4:Y:S01]  /*0410*/  @P6 LDG.E R38, desc[UR6][R12.64+0x88] ;  /* 0x000088060c266981 */ /* 0x000f22000c1e1900 */
[----:B--2---:R-:W-:-:S03]  /*0420*/  @!P0 LOP3.LUT R3, R3, R20, RZ, 0x3c, !PT ;  /* 0x0000001403038212 */ /* 0x004fc600078e3cff */
[----:B------:R-:W2:Y:S01]  /*0430*/  @P2 LDG.E R20, desc[UR6][R12.64+0x28] ;  /* 0x000028060c142981 */ /* 0x000ea2000c1e1900 */
[----:B---3--:R-:W-:-:S03]  /*0440*/  @P1 LOP3.LUT R3, R3, R22, RZ, 0x3c, !PT ;  /* 0x0000001603031212 */ /* 0x008fc600078e3cff */
[----:B------:R-:W3:Y:S01]  /*0450*/  @!P0 LDG.E R22, desc[UR6][R12.64] ;  /* 0x000000060c168981 */ /* 0x000ee2000c1e1900 */
[----:B----4-:R-:W-:-:S03]  /*0460*/  @P2 LOP3.LUT R3, R3, R24, RZ, 0x3c, !PT ;  /* 0x0000001803032212 */ /* 0x010fc600078e3cff */
[----:B------:R-:W4:Y:S01]  /*0470*/  @!P0 LDG.E R24, desc[UR6][R12.64+0x8] ;  /* 0x000008060c188981 */ /* 0x000f22000c1e1900 */
[----:B------:R-:W-:-:S03]  /*0480*/  @!P0 LOP3.LUT R6, R6, R21, RZ, 0x3c, !PT ;  /* 0x0000001506068212 */ /* 0x000fc600078e3cff */
[----:B------:R-:W2:Y:S01]  /*0490*/  @P2 LDG.E R21, desc[UR6][R12.64+0x2c] ;  /* 0x00002c060c152981 */ /* 0x000ea2000c1e1900 */
[----:B------:R-:W-:-:S03]  /*04a0*/  @!P0 LOP3.LUT R2, R2, R25, RZ, 0x3c, !PT ;  /* 0x0000001902028212 */ /* 0x000fc600078e3cff */
[----:B------:R-:W2:Y:S01]  /*04b0*/  @P2 LDG.E R25, desc[UR6][R12.64+0x34] ;  /* 0x000034060c192981 */ /* 0x000ea2000c1e1900 */
[----:B------:R-:W-:-:S03]  /*04c0*/  @P1 LOP3.LUT R6, R6, R27, RZ, 0x3c, !PT ;  /* 0x0000001b06061212 */ /* 0x000fc600078e3cff */
[----:B------:R-:W2:Y:S01]  /*04d0*/  @P3 LDG.E R27, desc[UR6][R12.64+0x40] ;  /* 0x000040060c1b3981 */ /* 0x000ea2000c1e1900 */
[----:B------:R-:W-:-:S03]  /*04e0*/  @P1 LOP3.LUT R2, R2, R29, RZ, 0x3c, !PT ;  /* 0x0000001d02021212 */ /* 0x000fc600078e3cff */
[----:B------:R-:W2:Y:S01]  /*04f0*/  @P3 LDG.E R29, desc[UR6][R12.64+0x48] ;  /* 0x000048060c1d3981 */ /* 0x000ea2000c1e1900 */
[----:B------:R-:W-:-:S03]  /*0500*/  @P3 LOP3.LUT R3, R3, R32, RZ, 0x3c, !PT ;  /* 0x0000002003033212 */ /* 0x000fc600078e3cff */
[----:B------:R-:W2:Y:S01]  /*0510*/  @P5 LDG.E R32, desc[UR6][R12.64+0x64] ;  /* 0x000064060c205981 */ /* 0x000ea2000c1e1900 */
[----:B---3--:R-:W-:-:S03]  /*0520*/  @!P0 LOP3.LUT R5, R5, R22, RZ, 0x3c, !PT ;  /* 0x0000001605058212 */ /* 0x008fc600078e3cff */
[----:B------:R-:W3:Y:S01]  /*0530*/  @P2 LDG.E R22, desc[UR6][R12.64+0x30] ;  /* 0x000030060c162981 */ /* 0x000ee2000c1e1900 */
[----:B----4-:R-:W-:Y:S02]  /*0540*/  @!P0 LOP3.LUT R7, R7, R24, RZ, 0x3c, !PT ;  /* 0x0000001807078212 */ /* 0x010fe400078e3cff */
[----:B------:R-:W-:Y:S01]  /*0550*/  @P1 LOP3.LUT R5, R5, R26, RZ, 0x3c, !PT ;  /* 0x0000001a05051212 */ /* 0x000fe200078e3cff */
[----:B------:R-:W4:Y:S03]  /*0560*/  @P3 LDG.E R24, desc[UR6][R12.64+0x3c] ;  /* 0x00003c060c183981 */ /* 0x000f26000c1e1900 */
[----:B--2---:R-:W-:Y:S01]  /*0570*/  @P2 LOP3.LUT R5, R5, R20, RZ, 0x3c, !PT ;  /* 0x0000001405052212 */ /* 0x004fe200078e3cff */
[----:B------:R-:W2:Y:S04]  /*0580*/  @P3 LDG.E R26, desc[UR6][R12.64+0x44] ;  /* 0x000044060c1a3981 */ /* 0x000ea8000c1e1900 */
[----:B------:R-:W2:Y:S01]  /*0590*/  @P4 LDG.E R20, desc[UR6][R12.64+0x50] ;  /* 0x000050060c144981 */ /* 0x000ea2000c1e1900 */
[----:B------:R-:W-:-:S03]  /*05a0*/  @P1 LOP3.LUT R7, R7, R28, RZ, 0x3c, !PT ;  /* 0x0000001c07071212 */ /* 0x000fc600078e3cff */
[----:B------:R-:W2:Y:S01]  /*05b0*/  @P4 LDG.E R28, desc[UR6][R12.64+0x58] ;  /* 0x000058060c1c4981 */ /* 0x000ea2000c1e1900 */
[----:B------:R-:W-:Y:S02]  /*05c0*/  LOP3.LUT P0, RZ, R30, 0x80, RZ, 0xc0, !PT ;  /* 0x000000801eff7812 */ /* 0x000fe4000780c0ff */
[----:B------:R-:W-:Y:S02]  /*05d0*/  @P2 LOP3.LUT R6, R6, R21, RZ, 0x3c, !PT ;  /* 0x0000001506062212 */ /* 0x000fe400078e3cff */
[----:B------:R-:W-:Y:S01]  /*05e0*/  @P2 LOP3.LUT R2, R2, R25, RZ, 0x3c, !PT ;  /* 0x0000001902022212 */ /* 0x000fe200078e3cff */
[----:B------:R-:W2:Y:S01]  /*05f0*/  @P5 LDG.E R21, desc[UR6][R12.64+0x68] ;  /* 0x000068060c155981 */ /* 0x000ea2000c1e1900 */
[----:B------:R-:W-:-:S03]  /*0600*/  @P3 LOP3.LUT R6, R6, R27, RZ, 0x3c, !PT ;  /* 0x0000001b06063212 */ /* 0x000fc600078e3cff */
[----:B------:R-:W2:Y:S01]  /*0610*/  @P5 LDG.E R25, desc[UR6][R12.64+0x70] ;  /* 0x000070060c195981 */ /* 0x000ea2000c1e1900 */
[----:B------:R-:W-:-:S03]  /*0620*/  @P3 LOP3.LUT R2, R2, R29, RZ, 0x3c, !PT ;  /* 0x0000001d02023212 */ /* 0x000fc600078e3cff */
[----:B------:R-:W2:Y:S01]  /*0630*/  @P6 LDG.E R27, desc[UR6][R12.64+0x7c] ;  /* 0x00007c060c1b6981 */ /* 0x000ea2000c1e1900 */
[----:B------:R-:W-:-:S03]  /*0640*/  @P4 LOP3.LUT R6, R6, R31, RZ, 0x3c, !PT ;  /* 0x0000001f06064212 */ /* 0x000fc600078e3cff */
[----:B------:R-:W2:Y:S01]  /*0650*/  @P6 LDG.E R29, desc[UR6][R12.64+0x84] ;  /* 0x000084060c1d6981 */ /* 0x000ea2000c1e1900 */
[----:B------:R-:W-:-:S03]  /*0660*/  @P4 LOP3.LUT R2, R2, R33, RZ, 0x3c, !PT ;  /* 0x0000002102024212 */ /* 0x000fc600078e3cff */
[----:B------:R-:W2:Y:S04]  /*0670*/  @P0 LDG.E R31, desc[UR6][R12.64+0x90] ;  /* 0x000090060c1f0981 */ /* 0x000ea8000c1e1900 */
[----:B------:R-:W2:Y:S01]  /*0680*/  @P0 LDG.E R33, desc[UR6][R12.64+0x98] ;  /* 0x000098060c210981 */ /* 0x000ea2000c1e1900 */
[----:B---3--:R-:W-:-:S03]  /*0690*/  @P2 LOP3.LUT R7, R7, R22, RZ, 0x3c, !PT ;  /* 0x0000001607072212 */ /* 0x008fc600078e3cff */
[----:B------:R-:W3:Y:S01]  /*06a0*/  @P6 LDG.E R22, desc[UR6][R12.64+0x78] ;  /* 0x000078060c166981 */ /* 0x000ee2000c1e1900 */
[----:B----4-:R-:W-:-:S03]  /*06b0*/  @P3 LOP3.LUT R5, R5, R24, RZ, 0x3c, !PT ;  /* 0x0000001805053212 */ /* 0x010fc600078e3cff */
[----:B------:R-:W4:Y:S01]  /*06c0*/  @P6 LDG.E R24, desc[UR6][R12.64+0x80] ;  /* 0x000080060c186981 */ /* 0x000f22000c1e1900 */
[----:B--2---:R-:W-:-:S03]  /*06d0*/  @P3 LOP3.LUT R7, R7, R26, RZ, 0x3c, !PT ;  /* 0x0000001a07073212 */ /* 0x004fc600078e3cff */
[----:B------:R-:W2:Y:S01]  /*06e0*/  @P0 LDG.E R26, desc[UR6][R12.64+0x8c] ;  /* 0x00008c060c1a0981 */ /* 0x000ea2000c1e1900 */
[----:B------:R-:W-:-:S03]  /*06f0*/  @P4 LOP3.LUT R5, R5, R20, RZ, 0x3c, !PT ;  /* 0x0000001405054212 */ /* 0x000fc600078e3cff */
[----:B------:R-:W4:Y:S01]  /*0700*/  @P5 LDG.E R20, desc[UR6][R12.64+0x6c] ;  /* 0x00006c060c145981 */ /* 0x000f22000c1e1900 */
[----:B------:R-:W-:Y:S02]  /*0710*/  @P4 LOP3.LUT R7, R7, R28, RZ, 0x3c, !PT ;  /* 0x0000001c07074212 */ /* 0x000fe400078e3cff */
[----:B------:R-:W-:Y:S01]  /*0720*/  @P5 LOP3.LUT R5, R5, R32, RZ, 0x3c, !PT ;  /* 0x0000002005055212 */ /* 0x000fe200078e3cff */
[----:B------:R-:W2:Y:S04]  /*0730*/  @P0 LDG.E R28, desc[UR6][R12.64+0x94] ;  /* 0x000094060c1c0981 */ /* 0x000ea8000c1e1900 */
[----:B------:R-:W2:Y:S01]  /*0740*/  @P0 LDG.E R32, desc[UR6][R12.64+0x9c] ;  /* 0x00009c060c200981 */ /* 0x000ea2000c1e1900 */
[----:B------:R-:W-:Y:S02]  /*0750*/  @P4 LOP3.LUT R3, R3, R34, RZ, 0x3c, !PT ;  /* 0x0000002203034212 */ /* 0x000fe400078e3cff */
[----:B------:R-:W-:-:S02]  /*0760*/  @P5 LOP3.LUT R6, R6, R21, RZ, 0x3c, !PT ;  /* 0x0000001506065212 */ /* 0x000fc400078e3cff */
[----:B------:R-:W-:Y:S02]  /*0770*/  @P5 LOP3.LUT R3, R3, R36, RZ, 0x3c, !PT ;  /* 0x0000002403035212 */ /* 0x000fe400078e3cff */
[----:B------:R-:W-:Y:S02]  /*0780*/  @P5 LOP3.LUT R2, R2, R25, RZ, 0x3c, !PT ;  /* 0x0000001902025212 */ /* 0x000fe400078e3cff */
[----:B------:R-:W-:Y:S02]  /*0790*/  @P6 LOP3.LUT R3, R3, R38, RZ, 0x3c, !PT ;  /* 0x0000002603036212 */ /* 0x000fe400078e3cff */
[----:B------:R-:W-:Y:S02]  /*07a0*/  @P6 LOP3.LUT R6, R6, R27, RZ, 0x3c, !PT ;  /* 0x0000001b06066212 */ /* 0x000fe400078e3cff */
[----:B------:R-:W-:Y:S02]  /*07b0*/  @P6 LOP3.LUT R2, R2, R29, RZ, 0x3c, !PT ;  /* 0x0000001d02026212 */ /* 0x000fe400078e3cff */
[----:B------:R-:W-:-:S02]  /*07c0*/  @P0 LOP3.LUT R6, R6, R31, RZ, 0x3c, !PT ;  /* 0x0000001f06060212 */ /* 0x000fc400078e3cff */
[----:B------:R-:W-:Y:S02]  /*07d0*/  @P0 LOP3.LUT R2, R2, R33, RZ, 0x3c, !PT ;  /* 0x0000002102020212 */ /* 0x000fe400078e3cff */
[----:B---3--:R-:W-:Y:S02]  /*07e0*/  @P6 LOP3.LUT R5, R5, R22, RZ, 0x3c, !PT ;  /* 0x0000001605056212 */ /* 0x008fe400078e3cff */
[----:B----4-:R-:W-:-:S04]  /*07f0*/  @P5 LOP3.LUT R7, R7, R20, RZ, 0x3c, !PT ;  /* 0x0000001407075212 */ /* 0x010fc800078e3cff */
[----:B------:R-:W-:Y:S02]  /*0800*/  @P6 LOP3.LUT R7, R7, R24, RZ, 0x3c, !PT ;  /* 0x0000001807076212 */ /* 0x000fe400078e3cff */
[----:B--2---:R-:W-:Y:S02]  /*0810*/  @P0 LOP3.LUT R5, R5, R26, RZ, 0x3c, !PT ;  /* 0x0000001a05050212 */ /* 0x004fe400078e3cff */
[----:B------:R-:W-:Y:S02]  /*0820*/  @P0 LOP3.LUT R7, R7, R28, RZ, 0x3c, !PT ;  /* 0x0000001c07070212 */ /* 0x000fe400078e3cff */
[----:B------:R-:W-:Y:S02]  /*0830*/  @P0 LOP3.LUT R3, R3, R32, RZ, 0x3c, !PT ;  /* 0x0000002003030212 */ /* 0x000fe400078e3cff */
[----:B------:R-:W-:-:S13]  /*0840*/  R2P PR, R30.B1, 0x7f ;  /* 0x0000007f1e007804 */ /* 0x000fda0000001000 */
[----:B------:R-:W2:Y:S04]  /*0850*/  @P0 LDG.E R20, desc[UR6][R12.64+0xa0] ;  /* 0x0000a0060c140981 */ /* 0x000ea8000c1e1900 */
[----:B------:R-:W3:Y:S04]  /*0860*/  @P0 LDG.E R24, desc[UR6][R12.64+0xb0] ;  /* 0x0000b0060c180981 */ /* 0x000ee8000c1e1900 */
        /* <DEDUP_REMOVED lines=11> */
[----:B--2---:R-:W-:-:S03]  /*0920*/  @P0 LOP3.LUT R5, R5, R20, RZ, 0x3c, !PT ;  /* 0x0000001405050212 */ /* 0x004fc600078e3cff */
[----:B------:R-:W2:Y:S01]  /*0930*/  @P2 LDG.E R20, desc[UR6][R12.64+0xd0] ;  /* 0x0000d0060c142981 */ /* 0x000ea2000c1e1900 */
[----:B---3--:R-:W-:-:S03]  /*0940*/  @P0 LOP3.LUT R3, R3, R24, RZ, 0x3c, !PT ;  /* 0x0000001803030212 */ /* 0x008fc600078e3cff */
[----:B------:R-:W3:Y:S01]  /*0950*/  @P2 LDG.E R24, desc[UR6][R12.64+0xd8] ;  /* 0x0000d8060c182981 */ /* 0x000ee2000c1e1900 */
[----:B----4-:R-:W-:-:S03]  /*0960*/  @P0 LOP3.LUT R6, R6, R25, RZ, 0x3c, !PT ;  /* 0x0000001906060212 */ /* 0x010fc600078e3cff */
[----:B------:R-:W4:Y:S01]  /*0970*/  @P2 LDG.E R25, desc[UR6][R12.64+0xd4] ;  /* 0x0000d4060c192981 */ /* 0x000f22000c1e1900 */
[----:B------:R-:W-:-:S03]  /*0980*/  @P0 LOP3.LUT R7, R7, R22, RZ, 0x3c, !PT ;  /* 0x0000001607070212 */ /* 0x000fc600078e3cff */
[----:B------:R-:W4:Y:S01]  /*0990*/  @P4 LDG.E R22, desc[UR6][R12.64+0x100] ;  /* 0x000100060c164981 */ /* 0x000f22000c1e1900 */
[----:B------:R-:W-:Y:S02]  /*09a0*/  @P0 LOP3.LUT R2, R2, R27, RZ, 0x3c, !PT ;  /* 0x0000001b02020212 */ /* 0x000fe400078e3cff */
[----:B------:R-:W-:Y:S01]  /*09b0*/  LOP3.LUT P0, RZ, R30, 0x8000, RZ, 0xc0, !PT ;  /* 0x000080001eff7812 */ /* 0x000fe2000780c0ff */
[----:B------:R-:W4:Y:S01]  /*09c0*/  @P3 LDG.E R27, desc[UR6][R12.64+0xe0] ;  /* 0x0000e0060c1b3981 */ /* 0x000f22000c1e1900 */
[----:B------:R-:W-:-:S03]  /*09d0*/  @P1 LOP3.LUT R5, R5, R26, RZ, 0x3c, !PT ;  /* 0x0000001a05051212 */ /* 0x000fc600078e3cff */
        /* <DEDUP_REMOVED lines=10> */
[----:B------:R-:W4:Y:S04]  /*0a80*/  @P4 LDG.E R31, desc[UR6][R12.64+0xf4] ;  /* 0x0000f4060c1f4981 */ /* 0x000f28000c1e1900 */
[----:B------:R-:W4:Y:S01]  /*0a90*/  @P4 LDG.E R34, desc[UR6][R12.64+0xf8] ;  /* 0x0000f8060c224981 */ /* 0x000f22000c1e1900 */
[----:B--2---:R-:W-:-:S03]  /*0aa0*/  @P2 LOP3.LUT R7, R7, R20, RZ, 0x3c, !PT ;  /* 0x0000001407072212 */ /* 0x004fc600078e3cff */
[----:B------:R-:W2:Y:S01]  /*0ab0*/  @P5 LDG.E R20, desc[UR6][R12.64+0x104] ;  /* 0x000104060c145981 */ /* 0x000ea2000c1e1900 */
[----:B---3--:R-:W-:Y:S02]  /*0ac0*/  @P2 LOP3.LUT R3, R3, R24, RZ, 0x3c, !PT ;  /* 0x0000001803032212 */ /* 0x008fe400078e3cff */
[----:B------:R-:W-:Y:S01]  /*0ad0*/  @P2 LOP3.LUT R6, R6, R21, RZ, 0x3c, !PT ;  /* 0x0000001506062212 */ /* 0x000fe200078e3cff */
[----:B------:R-:W3:Y:S01]  /*0ae0*/  @P5 LDG.E R24, desc[UR6][R12.64+0x10c] ;  /* 0x00010c060c185981 */ /* 0x000ee2000c1e1900 */
[----:B----4-:R-:W-:-:S03]  /*0af0*/  @P2 LOP3.LUT R2, R2, R25, RZ, 0x3c, !PT ;  /* 0x0000001902022212 */ /* 0x010fc600078e3cff */
[----:B------:R-:W4:Y:S04]  /*0b00*/  @P5 LDG.E R21, desc[UR6][R12.64+0x108] ;  /* 0x000108060c155981 */ /* 0x000f28000c1e1900 */
[----:B------:R-:W4:Y:S01]  /*0b10*/  @P5 LDG.E R25, desc[UR6][R12.64+0x110] ;  /* 0x000110060c195981 */ /* 0x000f22000c1e1900 */
[----:B------:R-:W-:-:S03]  /*0b20*/  @P3 LOP3.LUT R6, R6, R27, RZ, 0x3c, !PT ;  /* 0x0000001b06063212 */ /* 0x000fc600078e3cff */
[----:B------:R-:W4:Y:S01]  /*0b30*/  @P6 LDG.E R27, desc[UR6][R12.64+0x11c] ;  /* 0x00011c060c1b6981 */ /* 0x000f22000c1e1900 */
[----:B------:R-:W-:-:S03]  /*0b40*/  @P3 LOP3.LUT R5, R5, R26, RZ, 0x3c, !PT ;  /* 0x0000001a05053212 */ /* 0x000fc600078e3cff */
[----:B------:R-:W4:Y:S01]  /*0b50*/  @P5 LDG.E R26, desc[UR6][R12.64+0x114] ;  /* 0x000114060c1a5981 */ /* 0x000f22000c1e1900 */
[----:B------:R-:W-:-:S03]  /*0b60*/  @P3 LOP3.LUT R3, R3, R30, RZ, 0x3c, !PT ;  /* 0x0000001e03033212 */ /* 0x000fc600078e3cff */
[----:B------:R-:W4:Y:S01]  /*0b70*/  @P6 LDG.E R30, desc[UR6][R12.64+0x120] ;  /* 0x000120060c1e6981 */ /* 0x000f22000c1e1900 */
[----:B------:R-:W-:Y:S02]  /*0b80*/  @P3 LOP3.LUT R7, R7, R28, RZ, 0x3c, !PT ;  /* 0x0000001c07073212 */ /* 0x000fe400078e3cff */
[----:B------:R-:W-:Y:S01]  /*0b90*/  @P4 LOP3.LUT R3, R3, R22, RZ, 0x3c, !PT ;  /* 0x0000001603034212 */ /* 0x000fe200078e3cff */
        /* <DEDUP_REMOVED lines=9> */
[----:B------:R-:W4:Y:S04]  /*0c30*/  @P0 LDG.E R31, desc[UR6][R12.64+0x130] ;  /* 0x000130060c1f0981 */ /* 0x000f28000c1e1900 */
[----:B------:R-:W4:Y:S04]  /*0c40*/  @P0 LDG.E R34, desc[UR6][R12.64+0x13c] ;  /* 0x00013c060c220981 */ /* 0x000f28000c1e1900 */
[----:B------:R-:W4:Y:S01]  /*0c50*/  @P0 LDG.E R33, desc[UR6][R12.64+0x138] ;  /* 0x000138060c210981 */ /* 0x000f22000c1e1900 */
[----:B--2---:R-:W-:-:S03]  /*0c60*/  @P5 LOP3.LUT R5, R5, R20, RZ, 0x3c, !PT ;  /* 0x0000001405055212 */ /* 0x004fc600078e3cff */
[----:B------:R-:W2:Y:S01]  /*0c70*/  @P0 LDG.E R20, desc[UR6][R12.64+0x134] ;  /* 0x000134060c140981 */ /* 0x000ea2000c1e1900 */
[----:B------:R-:W-:-:S04]  /*0c80*/  UIADD3 UR4, UPT, UPT, UR4, 0x10, URZ ;  /* 0x0000001004047890 */ /* 0x000fc8000fffe0ff */
[----:B------:R-:W-:Y:S01]  /*0c90*/  UISETP.NE.AND UP0, UPT, UR4, 0x20, UPT ;  /* 0x000000200400788c */ /* 0x000fe2000bf05270 */
[----:B---3--:R-:W-:Y:S02]  /*0ca0*/  @P5 LOP3.LUT R7, R7, R24, RZ, 0x3c, !PT ;  /* 0x0000001807075212 */ /* 0x008fe400078e3cff */
[----:B----4-:R-:W-:Y:S02]  /*0cb0*/  @P5 LOP3.LUT R6, R6, R21, RZ, 0x3c, !PT ;  /* 0x0000001506065212 */ /* 0x010fe400078e3cff */
[----:B------:R-:W-:Y:S02]  /*0cc0*/  @P5 LOP3.LUT R2, R2, R25, RZ, 0x3c, !PT ;  /* 0x0000001902025212 */ /* 0x000fe400078e3cff */
[----:B------:R-:W-:Y:S02]  /*0cd0*/  @P6 LOP3.LUT R6, R6, R27, RZ, 0x3c, !PT ;  /* 0x0000001b06066212 */ /* 0x000fe400078e3cff */
        /* <DEDUP_REMOVED lines=9> */
[----:B--2---:R-:W-:Y:S01]  /*0d70*/  @P0 LOP3.LUT R7, R7, R20, RZ, 0x3c, !PT ;  /* 0x0000001407070212 */ /* 0x004fe200078e3cff */
[----:B------:R-:W-:Y:S06]  /*0d80*/  BRA.U UP0, `(.L_x_4) ;  /* 0xfffffff5004c7547 */ /* 0x000fec000b83ffff */
[----:B------:R-:W-:-:S05]  /*0d90*/  VIADD R18, R18, 0x1 ;  /* 0x0000000112127836 */ /* 0x000fca0000000000 */
[----:B------:R-:W-:-:S13]  /*0da0*/  ISETP.NE.AND P0, PT, R18, 0x5, PT ;  /* 0x000000051200780c */ /* 0x000fda0003f05270 */
[----:B------:R-:W-:Y:S05]  /*0db0*/  @P0 BRA `(.L_x_5) ;  /* 0xfffffff400300947 */ /* 0x000fea000383ffff */
[----:B------:R1:W-:Y:S01]  /*0dc0*/  STL [R1+0x4], R5 ;  /* 0x0000040501007387 */ /* 0x0003e20000100800 */
[----:B------:R-:W-:-:S03]  /*0dd0*/  ISETP.NE.U32.AND P0, PT, R23, 0x1, PT ;  /* 0x000000011700780c */ /* 0x000fc60003f05070 */
[----:B------:R1:W-:Y:S01]  /*0de0*/  STL.64 [R1+0x8], R6 ;  /* 0x0000080601007387 */ /* 0x0003e20000100a00 */
[----:B------:R-:W-:-:S03]  /*0df0*/  ISETP.NE.AND.EX P0, PT, RZ, RZ, PT, P0 ;  /* 0x000000ffff00720c */ /* 0x000fc60003f05300 */
[----:B------:R1:W-:Y:S10]  /*0e00*/  STL.64 [R1+0x10], R2 ;  /* 0x0000100201007387 */ /* 0x0003f40000100a00 */
[----:B------:R-:W-:Y:S05]  /*0e10*/  @!P0 BRA `(.L_x_3) ;  /* 0x0000001800048947 */ /* 0x000fea0003800000 */
[----:B------:R-:W-:Y:S01]  /*0e20*/  UMOV UR4, URZ ;  /* 0x000000ff00047c82 */ /* 0x000fe20008000000 */
[----:B------:R-:W-:Y:S01]  /*0e30*/  UMOV UR5, URZ ;  /* 0x000000ff00057c82 */ /* 0x000fe20008000000 */
[----:B------:R-:W-:Y:S02]  /*0e40*/  IMAD.MOV.U32 R18, RZ, RZ, RZ ;  /* 0x000000ffff127224 */ /* 0x000fe400078e00ff */
[----:B-1----:R-:W-:Y:S02]  /*0e50*/  IMAD.MOV.U32 R5, RZ, RZ, RZ ;  /* 0x000000ffff057224 */ /* 0x002fe400078e00ff */
[----:B------:R-:W-:Y:S02]  /*0e60*/  IMAD.U32 R3, RZ, RZ, UR4 ;  /* 0x00000004ff037e24 */ /* 0x000fe4000f8e00ff */
[----:B------:R-:W-:Y:S02]  /*0e70*/  IMAD.U32 R2, RZ, RZ, UR5 ;  /* 0x00000005ff027e24 */ /* 0x000fe4000f8e00ff */
[----:B------:R-:W-:-:S02]  /*0e80*/  IMAD.U32 R7, RZ, RZ, UR4 ;  /* 0x00000004ff077e24 */ /* 0x000fc4000f8e00ff */
[----:B------:R-:W-:-:S07]  /*0e90*/  IMAD.U32 R6, RZ, RZ, UR5 ;  /* 0x00000005ff067e24 */ /* 0x000fce000f8e00ff */
.L_x_7:
[----:B------:R-:W-:-:S06]  /*0ea0*/  IMAD R17, R18, 0x4, R1 ;  /* 0x0000000412117824 */ /* 0x000fcc00078e0201 */
[----:B------:R-:W5:Y:S01]  /*0eb0*/  LDL R17, [R17+0x4] ;  /* 0x0000040011117983 */ /* 0x000f620000100800 */
[----:B------:R-:W-:Y:S01]  /*0ec0*/  IMAD.SHL.U32 R19, R18, 0x20, RZ ;  /* 0x0000002012137824 */ /* 0x000fe200078e00ff */
[----:B------:R-:W-:-:S06]  /*0ed0*/  UMOV UR4, URZ ;  /* 0x000000ff00047c82 */ /* 0x000fcc0008000000 */
.L_x_6:
        /* <DEDUP_REMOVED lines=181> */
[----:B------:R-:W-:Y:S05]  /*1a30*/  @P0 BRA `(.L_x_3) ;  /* 0x0000000800fc0947 */ /* 0x000fea0003800000 */
[----:B------:R-:W-:Y:S01]  /*1a40*/  UMOV UR4, URZ ;  /* 0x000000ff00047c82 */ /* 0x000fe20008000000 */
[----:B------:R-:W-:Y:S01]  /*1a50*/  UMOV UR5, URZ ;  /* 0x000000ff00057c82 */ /* 0x000fe20008000000 */
[----:B------:R-:W-:Y:S02]  /*1a60*/  IMAD.MOV.U32 R18, RZ, RZ, RZ ;  /* 0x000000ffff127224 */ /* 0x000fe400078e00ff */
[----:B--2---:R-:W-:Y:S02]  /*1a70*/  IMAD.MOV.U32 R5, RZ, RZ, RZ ;  /* 0x000000ffff057224 */ /* 0x004fe400078e00ff */
[----:B------:R-:W-:Y:S02]  /*1a80*/  IMAD.U32 R3, RZ, RZ, UR4 ;  /* 0x00000004ff037e24 */ /* 0x000fe4000f8e00ff */
[----:B------:R-:W-:Y:S02]  /*1a90*/  IMAD.U32 R2, RZ, RZ, UR5 ;  /* 0x00000005ff027e24 */ /* 0x000fe4000f8e00ff */
[----:B------:R-:W-:-:S02]  /*1aa0*/  IMAD.U32 R7, RZ, RZ, UR4 ;  /* 0x00000004ff077e24 */ /* 0x000fc4000f8e00ff */
[----:B------:R-:W-:-:S07]  /*1ab0*/  IMAD.U32 R6, RZ, RZ, UR5 ;  /* 0x00000005ff067e24 */ /* 0x000fce000f8e00ff */
.L_x_9:
[----:B------:R-:W-:-:S06]  /*1ac0*/  IMAD R17, R18, 0x4, R1 ;  /* 0x0000000412117824 */ /* 0x000fcc00078e0201 */
[----:B------:R-:W5:Y:S01]  /*1ad0*/  LDL R17, [R17+0x4] ;  /* 0x0000040011117983 */ /* 0x000f620000100800 */
[----:B------:R-:W-:Y:S01]  /*1ae0*/  IMAD.SHL.U32 R19, R18, 0x20, RZ ;  /* 0x0000002012137824 */ /* 0x000fe200078e00ff */
[----:B------:R-:W-:-:S06]  /*1af0*/  UMOV UR4, URZ ;  /* 0x000000ff00047c82 */ /* 0x000fcc0008000000 */
.L_x_8:
[----:B-----5:R-:W-:Y:S01]  /*1b00*/  SHF.R.U32.HI R27, RZ, UR4, R17 ;  /* 0x00000004ff1b7c19 */ /* 0x020fe20008011611 */
[----:B------:R-:W-:-:S03]  /*1b10*/  VIADD R12, R19, UR4 ;  /* 0x00000004130c7c36 */ /* 0x000fc60008000000 */
[----:B------:R-:W-:-:S04]  /*1b20*/  LOP3.LUT R13, R27, 0x1, RZ, 0xc0, !PT ;  /* 0x000000011b0d7812 */ /* 0x000fc800078ec0ff */
[----:B------:R-:W-:Y:S01]  /*1b30*/  ISETP.NE.U32.AND P0, PT, R13, 0x1, PT ;  /* 0x000000010d00780c */ /* 0x000fe20003f05070 */
[----:B------:R-:W-:-:S04]  /*1b40*/  IMAD R13, R12, 0x5, RZ ;  /* 0x000000050c0d7824 */ /* 0x000fc800078e02ff */
[----:B------:R-:W-:-:S08]  /*1b50*/  IMAD.WIDE.U32 R12, R13, 0x4, R10 ;  /* 0x000000040d0c7825 */ /* 0x000fd000078e000a */
[----:B------:R-:W2:Y:S01]  /*1b60*/  @!P0 LDG.E R20, desc[UR6][R12.64+0x10] ;  /* 0x000010060c148981 */ /* 0x000ea2000c1e1900 */
[----:B------:R-:W-:-:S03]  /*1b70*/  R2P PR, R27, 0x7e ;  /* 0x0000007e1b007804 */ /* 0x000fc60000000000 */
[----:B------:R-:W3:Y:S04]  /*1b80*/  @!P0 LDG.E R22, desc[UR6][R12.64] ;  /* 0x000000060c168981 */ /* 0x000ee8000c1e1900 */
[----:B------:R-:W4:Y:S04]  /*1b90*/  @!P0 LDG.E R24, desc[UR6][R12.64+0x8] ;  /* 0x000008060c188981 */ /* 0x000f28000c1e1900 */
[----:B------:R-:W4:Y:S04]  /*1ba0*/  @!P0 LDG.E R21, desc[UR6][R12.64+0x4] ;  /* 0x000004060c158981 */ /* 0x000f28000c1e1900 */
[----:B------:R-:W4:Y:S04]  /*1bb0*/  @P1 LDG.E R26, desc[UR6][R12.64+0x14] ;  /* 0x000014060c1a1981 */ /* 0x000f28000c1e1900 */
        /* <DEDUP_REMOVED lines=14> */
[----:B---3--:R-:W-:-:S03]  /*1ca0*/  @!P0 LOP3.LUT R5, R5, R22, RZ, 0x3c, !PT ;  /* 0x0000001605058212 */ /* 0x008fc600078e3cff */
[----:B------:R-:W3:Y:S01]  /*1cb0*/  @P2 LDG.E R22, desc[UR6][R12.64+0x28] ;  /* 0x000028060c162981 */ /* 0x000ee2000c1e1900 */
[----:B----4-:R-:W-:-:S03]  /*1cc0*/  @!P0 LOP3.LUT R7, R7, R24, RZ, 0x3c, !PT ;  /* 0x0000001807078212 */ /* 0x010fc600078e3cff */
[----:B------:R-:W4:Y:S01]  /*1cd0*/  @P2 LDG.E R24, desc[UR6][R12.64+0x30] ;  /* 0x000030060c182981 */ /* 0x000f22000c1e1900 */
[----:B------:R-:W-:-:S03]  /*1ce0*/  @!P0 LOP3.LUT R6, R6, R21, RZ, 0x3c, !PT ;  /* 0x0000001506068212 */ /* 0x000fc600078e3cff */
[----:B------:R-:W4:Y:S01]  /*1cf0*/  @P1 LDG.E R21, desc[UR6][R12.64+0x20] ;  /* 0x000020060c151981 */ /* 0x000f22000c1e1900 */
[----:B------:R-:W-:-:S03]  /*1d00*/  @P1 LOP3.LUT R5, R5, R26, RZ, 0x3c, !PT ;  /* 0x0000001a05051212 */ /* 0x000fc600078e3cff */
[----:B------:R-:W4:Y:S01]  /*1d10*/  @P3 LDG.E R26, desc[UR6][R12.64+0x3c] ;  /* 0x00003c060c1a3981 */ /* 0x000f22000c1e1900 */
[----:B------:R-:W-:-:S03]  /*1d20*/  @!P0 LOP3.LUT R2, R2, R23, RZ, 0x3c, !PT ;  /* 0x0000001702028212 */ /* 0x000fc600078e3cff */
[----:B------:R-:W4:Y:S01]  /*1d30*/  @P2 LDG.E R23, desc[UR6][R12.64+0x2c] ;  /* 0x00002c060c172981 */ /* 0x000f22000c1e1900 */
[----:B------:R-:W-:-:S03]  /*1d40*/  @P1 LOP3.LUT R3, R3, R28, RZ, 0x3c, !PT ;  /* 0x0000001c03031212 */ /* 0x000fc600078e3cff */
[----:B------:R-:W4:Y:S01]  /*1d50*/  @P3 LDG.E R28, desc[UR6][R12.64+0x44] ;  /* 0x000044060c1c3981 */ /* 0x000f22000c1e1900 */
[----:B------:R-:W-:-:S03]  /*1d60*/  @P1 LOP3.LUT R6, R6, R25, RZ, 0x3c, !PT ;  /* 0x0000001906061212 */ /* 0x000fc600078e3cff */
[----:B------:R-:W4:Y:S01]  /*1d70*/  @P2 LDG.E R25, desc[UR6][R12.64+0x34] ;  /* 0x000034060c192981 */ /* 0x000f22000c1e1900 */
[----:B------:R-:W-:-:S03]  /*1d80*/  @P2 LOP3.LUT R3, R3, R30, RZ, 0x3c, !PT ;  /* 0x0000001e03032212 */ /* 0x000fc600078e3cff */
[----:B------:R-:W4:Y:S01]  /*1d90*/  @P4 LDG.E R30, desc[UR6][R12.64+0x58] ;  /* 0x000058060c1e4981 */ /* 0x000f22000c1e1900 */
[----:B--2---:R-:W-:-:S03]  /*1da0*/  @P1 LOP3.LUT R7, R7, R20, RZ, 0x3c, !PT ;  /* 0x0000001407071212 */ /* 0x004fc600078e3cff */
[----:B------:R-:W2:Y:S01]  /*1db0*/  @P4 LDG.E R20, desc[UR6][R12.64+0x50] ;  /* 0x000050060c144981 */ /* 0x000ea2000c1e1900 */
[----:B---3--:R-:W-:Y:S02]  /*1dc0*/  @P2 LOP3.LUT R5, R5, R22, RZ, 0x3c, !PT ;  /* 0x0000001605052212 */ /* 0x008fe400078e3cff */
[----:B------:R-:W-:Y:S01]  /*1dd0*/  LOP3.LUT P0, RZ, R27, 0x80, RZ, 0xc0, !PT ;  /* 0x000000801bff7812 */ /* 0x000fe2000780c0ff */
[----:B------:R-:W3:Y:S01]  /*1de0*/  @P5 LDG.E R22, desc[UR6][R12.64+0x6c] ;  /* 0x00006c060c165981 */ /* 0x000ee2000c1e1900 */
[----:B----4-:R-:W-:-:S03]  /*1df0*/  @P2 LOP3.LUT R7, R7, R24, RZ, 0x3c, !PT ;  /* 0x0000001807072212 */ /* 0x010fc600078e3cff */
        /* <DEDUP_REMOVED lines=12> */
[----:B------:R-:W-:Y:S02]  /*1ec0*/  @P3 LOP3.LUT R3, R3, R32, RZ, 0x3c, !PT ;  /* 0x0000002003033212 */ /* 0x000fe400078e3cff */
[----:B------:R-:W-:Y:S01]  /*1ed0*/  @P3 LOP3.LUT R2, R2, R31, RZ, 0x3c, !PT ;  /* 0x0000001f02023212 */ /* 0x000fe200078e3cff */
[----:B------:R-:W4:Y:S01]  /*1ee0*/  @P0 LDG.E R28, desc[UR6][R12.64+0x8c] ;  /* 0x00008c060c1c0981 */ /* 0x000f22000c1e1900 */
[----:B------:R-:W-:Y:S02]  /*1ef0*/  @P4 LOP3.LUT R6, R6, R33, RZ, 0x3c, !PT ;  /* 0x0000002106064212 */ /* 0x000fe400078e3cff */
[----:B------:R-:W-:Y:S01]  /*1f00*/  @P4 LOP3.LUT R7, R7, R30, RZ, 0x3c, !PT ;  /* 0x0000001e07074212 */ /* 0x000fe200078e3cff */
[----:B------:R-:W4:Y:S04]  /*1f10*/  @P0 LDG.E R31, desc[UR6][R12.64+0x90] ;  /* 0x000090060c1f0981 */ /* 0x000f28000c1e1900 */
[----:B------:R-:W4:Y:S04]  /*1f20*/  @P0 LDG.E R30, desc[UR6][R12.64+0x94] ;  /* 0x000094060c1e0981 */ /* 0x000f28000c1e1900 */
[----:B------:R-:W4:Y:S04]  /*1f30*/  @P0 LDG.E R33, desc[UR6][R12.64+0x98] ;  /* 0x000098060c210981 */ /* 0x000f28000c1e1900 */
[----:B------:R-:W4:Y:S01]  /*1f40*/  @P0 LDG.E R32, desc[UR6][R12.64+0x9c] ;  /* 0x00009c060c200981 */ /* 0x000f22000c1e1900 */
[----:B--2---:R-:W-:-:S03]  /*1f50*/  @P4 LOP3.LUT R5, R5, R20, RZ, 0x3c, !PT ;  /* 0x0000001405054212 */ /* 0x004fc600078e3cff */
[----:B------:R-:W2:Y:S01]  /*1f60*/  @P5 LDG.E R20, desc[UR6][R12.64+0x64] ;  /* 0x000064060c145981 */ /* 0x000ea2000c1e1900 */
[----:B------:R-:W-:Y:S02]  /*1f70*/  @P4 LOP3.LUT R3, R3, R34, RZ, 0x3c, !PT ;  /* 0x0000002203034212 */ /* 0x000fe400078e3cff */
[----:B------:R-:W-:Y:S02]  /*1f80*/  @P4 LOP3.LUT R2, R2, R35, RZ, 0x3c, !PT ;  /* 0x0000002302024212 */ /* 0x000fe400078e3cff */
[----:B------:R-:W-:Y:S02]  /*1f90*/  @P5 LOP3.LUT R3, R3, R36, RZ, 0x3c, !PT ;  /* 0x0000002403035212 */ /* 0x000fe400078e3cff */
[----:B---3--:R-:W-:Y:S02]  /*1fa0*/  @P5 LOP3.LUT R7, R7, R22, RZ, 0x3c, !PT ;  /* 0x0000001607075212 */ /* 0x008fe400078e3cff */
[----:B----4-:R-:W-:Y:S02]  /*1fb0*/  @P5 LOP3.LUT R6, R6, R21, RZ, 0x3c, !PT ;  /* 0x0000001506065212 */ /* 0x010fe400078e3cff */
[----:B------:R-:W-:-:S02]  /*1fc0*/  @P6 LOP3.LUT R3, R3, R38, RZ, 0x3c, !PT ;  /* 0x0000002603036212 */ /* 0x000fc400078e3cff */
[----:B------:R-:W-:Y:S02]  /*1fd0*/  @P6 LOP3.LUT R7, R7, R26, RZ, 0x3c, !PT ;  /* 0x0000001a07076212 */ /* 0x000fe400078e3cff */
[----:B------:R-:W-:-:S04]  /*1fe0*/  @P5 LOP3.LUT R2, R2, R23, RZ, 0x3c, !PT ;  /* 0x0000001702025212 */ /* 0x000fc800078e3cff */
[----:B------:R-:W-:Y:S02]  /*1ff0*/  @P6 LOP3.LUT R2, R2, R29, RZ, 0x3c, !PT ;  /* 0x0000001d02026212 */ /* 0x000fe400078e3cff */
[----:B------:R-:W-:-:S04]  /*2000*/  @P6 LOP3.LUT R6, R6, R25, RZ, 0x3c, !PT ;  /* 0x0000001906066212 */ /* 0x000fc800078e3cff */
[----:B------:R-:W-:Y:S02]  /*2010*/  @P0 LOP3.LUT R6, R6, R31, RZ, 0x3c, !PT ;  /* 0x0000001f06060212 */ /* 0x000fe400078e3cff */
[----:B------:R-:W-:Y:S02]  /*2020*/  @P0 LOP3.LUT R7, R7, R30, RZ, 0x3c, !PT ;  /* 0x0000001e07070212 */ /* 0x000fe400078e3cff */
[----:B------:R-:W-:Y:S02]  /*2030*/  @P0 LOP3.LUT R2, R2, R33, RZ, 0x3c, !PT ;  /* 0x0000002102020212 */ /* 0x000fe400078e3cff */
[----:B------:R-:W-:Y:S02]  /*2040*/  @P0 LOP3.LUT R3, R3, R32, RZ, 0x3c, !PT ;  /* 0x0000002003030212 */ /* 0x000fe400078e3cff */
[----:B--2---:R-:W-:-:S04]  /*2050*/  @P5 LOP3.LUT R5, R5, R20, RZ, 0x3c, !PT ;  /* 0x0000001405055212 */ /* 0x004fc800078e3cff */
[----:B------:R-:W-:-:S04]  /*2060*/  @P6 LOP3.LUT R5, R5, R24, RZ, 0x3c, !PT ;  /* 0x0000001805056212 */ /* 0x000fc800078e3cff */
        /* <DEDUP_REMOVED lines=23> */
[----:B------:R-:W2:Y:S01]  /*21e0*/  @P2 LDG.E R24, desc[UR6][R12.64+0xd0] ;  /* 0x0000d0060c182981 */ /* 0x000ea2000c1e1900 */
[----:B------:R-:W-:-:S03]  /*21f0*/  @P0 LOP3.LUT R7, R7, R26, RZ, 0x3c, !PT ;  /* 0x0000001a07070212 */ /* 0x000fc600078e3cff */
[----:B------:R-:W2:Y:S01]  /*2200*/  @P2 LDG.E R26, desc[UR6][R12.64+0xd8] ;  /* 0x0000d8060c1a2981 */ /* 0x000ea2000c1e1900 */
[----:B------:R-:W-:-:S03]  /*2210*/  @P1 LOP3.LUT R2, R2, R29, RZ, 0x3c, !PT ;  /* 0x0000001d02021212 */ /* 0x000fc600078e3cff */
[----:B------:R-:W2:Y:S01]  /*2220*/  @P3 LDG.E R29, desc[UR6][R12.64+0xe8] ;  /* 0x0000e8060c1d3981 */ /* 0x000ea2000c1e1900 */
[----:B------:R-:W-:Y:S02]  /*2230*/  @P0 LOP3.LUT R3, R3, R28, RZ, 0x3c, !PT ;  /* 0x0000001c03030212 */ /* 0x000fe400078e3cff */
[----:B------:R-:W-:Y:S01]  /*2240*/  LOP3.LUT P0, RZ, R27, 0x8000, RZ, 0xc0, !PT ;  /* 0x000080001bff7812 */ /* 0x000fe2000780c0ff */
        /* <DEDUP_REMOVED lines=8> */
[----:B------:R-:W-:-:S03]  /*22d0*/  @P2 LOP3.LUT R5, R5, R22, RZ, 0x3c, !PT ;  /* 0x0000001605052212 */ /* 0x000fc600078e3cff */
        /* <DEDUP_REMOVED lines=8> */
[----:B------:R-:W2:Y:S01]  /*2360*/  @P5 LDG.E R26, desc[UR6][R12.64+0x114] ;  /* 0x000114060c1a5981 */ /* 0x000ea2000c1e1900 */
[----:B------:R-:W-:-:S03]  /*2370*/  @P3 LOP3.LUT R2, R2, R29, RZ, 0x3c, !PT ;  /* 0x0000001d02023212 */ /* 0x000fc600078e3cff */
[----:B------:R-:W2:Y:S01]  /*2380*/  @P0 LDG.E R29, desc[UR6][R12.64+0x130] ;  /* 0x000130060c1d0981 */ /* 0x000ea2000c1e1900 */
        /* <DEDUP_REMOVED lines=15> */
[----:B------:R-:W2:Y:S04]  /*2480*/  @P0 LDG.E R20, desc[UR6][R12.64+0x134] ;  /* 0x000134060c140981 */ /* 0x000ea8000c1e1900 */
[----:B------:R-:W2:Y:S04]  /*2490*/  @P0 LDG.E R36, desc[UR6][R12.64+0x13c] ;  /* 0x00013c060c240981 */ /* 0x000ea8000c1e1900 */
[----:B------:R-:W2:Y:S01]  /*24a0*/  @P0 LDG.E R31, desc[UR6][R12.64+0x138] ;  /* 0x000138060c1f0981 */ /* 0x000ea2000c1e1900 */
[----:B------:R-:W-:Y:S01]  /*24b0*/  UIADD3 UR4, UPT, UPT, UR4, 0x10, URZ ;  /* 0x0000001004047890 */ /* 0x000fe2000fffe0ff */
[----:B------:R-:W-:-:S03]  /*24c0*/  @P5 LOP3.LUT R5, R5, R22, RZ, 0x3c, !PT ;  /* 0x0000001605055212 */ /* 0x000fc600078e3cff */
[----:B------:R-:W-:Y:S01]  /*24d0*/  UISETP.NE.AND UP0, UPT, UR4, 0x20, UPT ;  /* 0x000000200400788c */ /* 0x000fe2000bf05270 */
[----:B---3--:R-:W-:Y:S02]  /*24e0*/  @P5 LOP3.LUT R6, R6, R23, RZ, 0x3c, !PT ;  /* 0x0000001706065212 */ /* 0x008fe400078e3cff */
[----:B----4-:R-:W-:Y:S02]  /*24f0*/  @P5 LOP3.LUT R2, R2, R25, RZ, 0x3c, !PT ;  /* 0x0000001902025212 */ /* 0x010fe400078e3cff */
[----:B--2---:R-:W-:Y:S02]  /*2500*/  @P5 LOP3.LUT R7, R7, R24, RZ, 0x3c, !PT ;  /* 0x0000001807075212 */ /* 0x004fe400078e3cff */
        /* <DEDUP_REMOVED lines=10> */
[----:B------:R-:W-:Y:S01]  /*25b0*/  @P0 LOP3.LUT R2, R2, R31, RZ, 0x3c, !PT ;  /* 0x0000001f02020212 */ /* 0x000fe200078e3cff */
[----:B------:R-:W-:Y:S06]  /*25c0*/  BRA.U UP0, `(.L_x_8) ;  /* 0xfffffff5004c7547 */ /* 0x000fec000b83ffff */
[----:B------:R-:W-:-:S05]  /*25d0*/  VIADD R18, R18, 0x1 ;  /* 0x0000000112127836 */ /* 0x000fca0000000000 */
[----:B------:R-:W-:-:S13]  /*25e0*/  ISETP.NE.AND P0, PT, R18, 0x5, PT ;  /* 0x000000051200780c */ /* 0x000fda0003f05270 */
[----:B------:R-:W-:Y:S05]  /*25f0*/  @P0 BRA `(.L_x_9) ;  /* 0xfffffff400300947 */ /* 0x000fea000383ffff */
[----:B------:R3:W-:Y:S04]  /*2600*/  STL [R1+0x4], R5 ;  /* 0x0000040501007387 */ /* 0x0007e80000100800 */
[----:B------:R3:W-:Y:S04]  /*2610*/  STL.64 [R1+0x8], R6 ;  /* 0x0000080601007387 */ /* 0x0007e80000100a00 */
[----:B------:R3:W-:Y:S02]  /*2620*/  STL.64 [R1+0x10], R2 ;  /* 0x0000100201007387 */ /* 0x0007e40000100a00 */
.L_x_3:
[----:B------:R-:W-:Y:S05]  /*2630*/  BSYNC.RECONVERGENT B1 ;  /* 0x0000000000017941 */ /* 0x000fea0003800200 */
.L_x_2:
[C---:B------:R-:W-:Y:S01]  /*2640*/  ISETP.GT.U32.AND P0, PT, R15.reuse, 0x3, PT ;  /* 0x000000030f00780c */ /* 0x040fe20003f04070 */
[----:B------:R-:W-:Y:S01]  /*2650*/  VIADD R16, R16, 0x1 ;  /* 0x0000000110107836 */ /* 0x000fe20000000000 */
[--C-:B------:R-:W-:Y:S02]  /*2660*/  SHF.R.U64 R15, R15, 0x2, R8.reuse ;  /* 0x000000020f0f7819 */ /* 0x100fe40000001208 */
[----:B------:R-:W-:Y:S02]  /*2670*/  ISETP.GT.U32.AND.EX P0, PT, R8, RZ, PT, P0 ;  /* 0x000000ff0800720c */ /* 0x000fe40003f04100 */
[----:B------:R-:W-:-:S11]  /*2680*/  SHF.R.U32.HI R8, RZ, 0x2, R8 ;  /* 0x00000002ff087819 */ /* 0x000fd60000011608 */
[----:B------:R-:W-:Y:S05]  /*2690*/  @P0 BRA `(.L_x_10) ;  /* 0xffffffd800cc0947 */ /* 0x000fea000383ffff */
.L_x_1:
[----:B------:R-:W-:Y:S05]  /*26a0*/  BSYNC.RECONVERGENT B0 ;  /* 0x0000000000007941 */ /* 0x000fea0003800200 */
.L_x_0:
[----:B-----5:R-:W-:-:S13]  /*26b0*/  ISETP.GE.AND P0, PT, R9, 0x1, PT ;  /* 0x000000010900780c */ /* 0x020fda0003f06270 */
[----:B------:R-:W-:Y:S05]  /*26c0*/  @!P0 EXIT ;  /* 0x000000000000894d */ /* 0x000fea0003800000 */
[----:B------:R-:W4:Y:S01]  /*26d0*/  LDCU.64 UR4, c[0x0][0x380] ;  /* 0x00007000ff0477ac */ /* 0x000f220008000a00 */
[----:B------:R-:W-:Y:S02]  /*26e0*/  ISETP.NE.AND P0, PT, R9, 0x1, PT ;  /* 0x000000010900780c */ /* 0x000fe40003f05270 */
[----:B------:R-:W-:Y:S02]  /*26f0*/  I2FP.F32.U32 R8, R9 ;  /* 0x0000000900087245 */ /* 0x000fe40000201000 */
[----:B----4-:R-:W-:-:S04]  /*2700*/  LEA R10, P1, R0, UR4, 0x2 ;  /* 0x00000004000a7c11 */ /* 0x010fc8000f8210ff */
[----:B------:R-:W-:Y:S01]  /*2710*/  LEA.HI.X R11, R0, UR5, RZ, 0x2, P1 ;  /* 0x00000005000b7c11 */ /* 0x000fe200088f14ff */
[----:B------:R-:W-:-:S04]  /*2720*/  IMAD.MOV.U32 R0, RZ, RZ, RZ ;  /* 0x000000ffff007224 */ /* 0x000fc800078e00ff */
[----:B------:R-:W-:Y:S05]  /*2730*/  @!P0 BRA `(.L_x_11) ;  /* 0x0000000800ac8947 */ /* 0x000fea0003800000 */
[----:B------:R-:W-:Y:S01]  /*2740*/  LOP3.LUT R31, R9, 0x7ffffffe, RZ, 0xc0, !PT ;  /* 0x7ffffffe091f7812 */ /* 0x000fe200078ec0ff */
[----:B------:R-:W-:Y:S02]  /*2750*/  IMAD.MOV.U32 R12, RZ, RZ, R6 ;  /* 0x000000ffff0c7224 */ /* 0x000fe400078e0006 */
[----:B------:R-:W-:Y:S02]  /*2760*/  IMAD.MOV.U32 R32, RZ, RZ, R2 ;  /* 0x000000ffff207224 */ /* 0x000fe400078e0002 */
[----:B------:R-:W-:Y:S02]  /*2770*/  VIADD R15, R14, 0x7b0fdd ;  /* 0x007b0fdd0e0f7836 */ /* 0x000fe40000000000 */
[----:B------:R-:W-:Y:S02]  /*2780*/  IMAD.MOV.U32 R0, RZ, RZ, RZ ;  /* 0x000000ffff007224 */ /* 0x000fe400078e00ff */
[----:B------:R-:W-:-:S07]  /*2790*/  IMAD.MOV R31, RZ, RZ, -R31 ;  /* 0x000000ffff1f7224 */ /* 0x000fce00078e0a1f */
.L_x_20:
[----:B0123--:R-:W-:Y:S01]  /*27a0*/  SHF.R.U32.HI R2, RZ, 0x2, R5 ;  /* 0x00000002ff027819 */ /* 0x00ffe20000011605 */
[----:B------:R-:W-:Y:S01]  /*27b0*/  IMAD.MOV.U32 R17, RZ, RZ, 0x2f800000 ;  /* 0x2f800000ff117424 */ /* 0x000fe200078e00ff */
[----:B------:R-:W-:Y:S01]  /*27c0*/  BSSY.RECONVERGENT B0, `(.L_x_12) ;  /* 0x0000019000007945 */ /* 0x000fe20003800200 */
[----:B------:R-:W-:Y:S02]  /*27d0*/  MOV R33, 0x2950 ;  /* 0x0000295000217802 */ /* 0x000fe40000000f00 */
[----:B------:R-:W-:Y:S01]  /*27e0*/  LOP3.LUT R2, R2, R5, RZ, 0x3c, !PT ;  /* 0x0000000502027212 */ /* 0x000fe200078e3cff */
[----:B------:R-:W-:-:S04]  /*27f0*/  IMAD.SHL.U32 R5, R3, 0x10, RZ ;  /* 0x0000001003057824 */ /* 0x000fc800078e00ff */
[----:B------:R-:W-:-:S05]  /*2800*/  IMAD.SHL.U32 R4, R2, 0x2, RZ ;  /* 0x0000000202047824 */ /* 0x000fca00078e00ff */
[----:B------:R-:W-:Y:S02]  /*2810*/  LOP3.LUT R4, R2, R4, R5, 0x96, !PT ;  /* 0x0000000402047212 */ /* 0x000fe400078e9605 */
[----:B------:R-:W-:Y:S02]  /*2820*/  SHF.R.U32.HI R5, RZ, 0x2, R12 ;  /* 0x00000002ff057819 */ /* 0x000fe4000001160c */
[----:B------:R-:W-:Y:S02]  /*2830*/  LOP3.LUT R6, R4, R3, RZ, 0x3c, !PT ;  /* 0x0000000304067212 */ /* 0x000fe400078e3cff */
[----:B------:R-:W-:Y:S02]  /*2840*/  LOP3.LUT R5, R5, R12, RZ, 0x3c, !PT ;  /* 0x0000000c05057212 */ /* 0x000fe400078e3cff */
[----:B------:R-:W-:Y:S01]  /*2850*/  IADD3 R2, PT, PT, R15, -0x10974f, R6 ;  /* 0xffef68b10f027810 */ /* 0x000fe20007ffe006 */
[----:B------:R-:W-:Y:S02]  /*2860*/  IMAD.SHL.U32 R4, R6, 0x10, RZ ;  /* 0x0000001006047824 */ /* 0x000fe400078e00ff */
[----:B------:R-:W-:Y:S01]  /*2870*/  IMAD.SHL.U32 R12, R5, 0x2, RZ ;  /* 0x00000002050c7824 */ /* 0x000fe200078e00ff */
[----:B------:R-:W-:-:S04]  /*2880*/  I2FP.F32.U32 R2, R2 ;  /* 0x0000000200027245 */ /* 0x000fc80000201000 */
[----:B------:R-:W-:Y:S01]  /*2890*/  LOP3.LUT R5, R5, R12, R4, 0x96, !PT ;  /* 0x0000000c05057212 */ /* 0x000fe200078e9604 */
[----:B------:R-:W-:-:S03]  /*28a0*/  FFMA R30, R2, R17, 1.1641532182693481445e-10 ;  /* 0x2f000000021e7423 */ /* 0x000fc60000000011 */
[----:B------:R-:W-:Y:S01]  /*28b0*/  LOP3.LUT R2, R5, R6, RZ, 0x3c, !PT ;  /* 0x0000000605027212 */ /* 0x000fe200078e3cff */
[----:B------:R-:W0:Y:S01]  /*28c0*/  F2F.F64.F32 R12, R30 ;  /* 0x0000001e000c7310 */ /* 0x000e220000201800 */
[----:B------:R-:W-:Y:S02]  /*28d0*/  IMAD.MOV.U32 R5, RZ, RZ, R3 ;  /* 0x000000ffff057224 */ /* 0x000fe400078e0003 */
[----:B------:R-:W-:-:S04]  /*28e0*/  IADD3 R4, PT, PT, R15, -0xb0f8a, R2 ;  /* 0xfff4f0760f047810 */ /* 0x000fc80007ffe002 */
[----:B------:R-:W-:-:S05]  /*28f0*/  I2FP.F32.U32 R4, R4 ;  /* 0x0000000400047245 */ /* 0x000fca0000201000 */
[----:B------:R-:W-:Y:S01]  /*2900*/  FFMA R3, R4, R17, 1.1641532182693481445e-10 ;  /* 0x2f00000004037423 */ /* 0x000fe20000000011 */
[----:B------:R-:W-:Y:S02]  /*2910*/  IMAD.MOV.U32 R4, RZ, RZ, R15 ;  /* 0x000000ffff047224 */ /* 0x000fe400078e000f */
[----:B0-----:R-:W-:Y:S02]  /*2920*/  IMAD.MOV.U32 R16, RZ, RZ, R12 ;  /* 0x000000ffff107224 */ /* 0x001fe400078e000c */
[----:B------:R-:W-:-:S07]  /*2930*/  IMAD.MOV.U32 R34, RZ, RZ, R13 ;  /* 0x000000ffff227224 */ /* 0x000fce00078e000d */
[----:B------:R-:W-:Y:S05]  /*2940*/  CALL.REL.NOINC `($_Z6get_piPfPiS0_$__internal_accurate_pow) ;  /* 0x00000014000c7944 */ /* 0x000fea0003c00000 */
[----:B------:R-:W-:Y:S05]  /*2950*/  BSYNC.RECONVERGENT B0 ;  /* 0x0000000000007941 */ /* 0x000fea0003800200 */
.L_x_12:
[----:B------:R-:W-:Y:S01]  /*2960*/  DADD R16, R12, 2 ;  /* 0x400000000c107429 */ /* 0x000fe20000000000 */
[C---:B------:R-:W-:Y:S01]  /*2970*/  FSETP.NEU.AND P2, PT, R30.reuse, +INF , PT ;  /* 0x7f8000001e00780b */ /* 0x040fe20003f4d000 */
[----:B------:R-:W0:Y:S01]  /*2980*/  F2F.F64.F32 R12, R3 ;  /* 0x00000003000c7310 */ /* 0x000e220000201800 */
[----:B------:R-:W-:Y:S01]  /*2990*/  FSETP.NEU.AND P0, PT, R30, RZ, PT ;  /* 0x000000ff1e00720b */ /* 0x000fe20003f0d000 */
[----:B------:R-:W-:Y:S01]  /*29a0*/  BSSY.RECONVERGENT B0, `(.L_x_13) ;  /* 0x000000e000007945 */ /* 0x000fe20003800200 */
[----:B------:R-:W-:Y:S02]  /*29b0*/  MOV R33, 0x2a80 ;  /* 0x00002a8000217802 */ /* 0x000fe40000000f00 */
[----:B------:R-:W-:Y:S02]  /*29c0*/  FSEL R15, R15, RZ, P0 ;  /* 0x000000ff0f0f7208 */ /* 0x000fe40000000000 */
[----:B------:R-:W-:Y:S02]  /*29d0*/  FSEL R14, R14, RZ, P0 ;  /* 0x000000ff0e0e7208 */ /* 0x000fe40000000000 */
[----:B------:R-:W-:-:S02]  /*29e0*/  LOP3.LUT R16, R17, 0x7ff00000, RZ, 0xc0, !PT ;  /* 0x7ff0000011107812 */ /* 0x000fc400078ec0ff */
[----:B------:R-:W-:Y:S02]  /*29f0*/  FSETP.NEU.AND P0, PT, R30, 1, PT ;  /* 0x3f8000001e00780b */ /* 0x000fe40003f0d000 */
[----:B------:R-:W-:Y:S01]  /*2a00*/  ISETP.NE.AND P1, PT, R16, 0x7ff00000, PT ;  /* 0x7ff000001000780c */ /* 0x000fe20003f25270 */
[----:B0-----:R-:W-:-:S03]  /*2a10*/  IMAD.MOV.U32 R16, RZ, RZ, R12 ;  /* 0x000000ffff107224 */ /* 0x001fc600078e000c */
[----:B------:R-:W-:Y:S01]  /*2a20*/  @!P2 FSEL R15, R15, RZ, P1 ;  /* 0x000000ff0f0fa208 */ /* 0x000fe20000800000 */
[----:B------:R-:W-:Y:S01]  /*2a30*/  IMAD.MOV.U32 R34, RZ, RZ, R13 ;  /* 0x000000ffff227224 */ /* 0x000fe200078e000d */
[----:B------:R-:W-:Y:S02]  /*2a40*/  @!P2 FSEL R14, R14, +QNAN , P1 ;  /* 0x7ff000000e0ea808 */ /* 0x000fe40000800000 */
[----:B------:R-:W-:Y:S02]  /*2a50*/  FSEL R36, R15, RZ, P0 ;  /* 0x000000ff0f247208 */ /* 0x000fe40000000000 */
[----:B------:R-:W-:-:S07]  /*2a60*/  FSEL R37, R14, 1.875, P0 ;  /* 0x3ff000000e257808 */ /* 0x000fce0000000000 */
[----:B------:R-:W-:Y:S05]  /*2a70*/  CALL.REL.NOINC `($_Z6get_piPfPiS0_$__internal_accurate_pow) ;  /* 0x0000001000c07944 */ /* 0x000fea0003c00000 */
[----:B------:R-:W-:Y:S05]  /*2a80*/  BSYNC.RECONVERGENT B0 ;  /* 0x0000000000007941 */ /* 0x000fea0003800200 */
.L_x_13:
[----:B------:R-:W-:Y:S01]  /*2a90*/  DADD R12, R12, 2 ;  /* 0x400000000c0c7429 */ /* 0x000fe20000000000 */
[C---:B------:R-:W-:Y:S01]  /*2aa0*/  FSETP.NEU.AND P2, PT, R3.reuse, +INF , PT ;  /* 0x7f8000000300780b */ /* 0x040fe20003f4d000 */
[----:B------:R-:W-:Y:S01]  /*2ab0*/  BSSY.RECONVERGENT B0, `(.L_x_14) ;  /* 0x000001c000007945 */ /* 0x000fe20003800200 */
[----:B------:R-:W-:-:S04]  /*2ac0*/  FSETP.NEU.AND P0, PT, R3, RZ, PT ;  /* 0x000000ff0300720b */ /* 0x000fc80003f0d000 */
[----:B------:R-:W-:-:S03]  /*2ad0*/  FSEL R14, R14, RZ, P0 ;  /* 0x000000ff0e0e7208 */ /* 0x000fc60000000000 */
[----:B------:R-:W-:Y:S02]  /*2ae0*/  LOP3.LUT R12, R13, 0x7ff00000, RZ, 0xc0, !PT ;  /* 0x7ff000000d0c7812 */ /* 0x000fe400078ec0ff */
[----:B------:R-:W-:Y:S02]  /*2af0*/  FSEL R13, R15, RZ, P0 ;  /* 0x000000ff0f0d7208 */ /* 0x000fe40000000000 */
[----:B------:R-:W-:Y:S02]  /*2b00*/  ISETP.NE.AND P1, PT, R12, 0x7ff00000, PT ;  /* 0x7ff000000c00780c */ /* 0x000fe40003f25270 */
[----:B------:R-:W-:Y:S02]  /*2b10*/  FSETP.NEU.AND P0, PT, R3, 1, PT ;  /* 0x3f8000000300780b */ /* 0x000fe40003f0d000 */
[----:B------:R-:W-:Y:S01]  /*2b20*/  @!P2 FSEL R13, R13, RZ, P1 ;  /* 0x000000ff0d0da208 */ /* 0x000fe20000800000 */
[----:B------:R-:W0:Y:S01]  /*2b30*/  MUFU.RCP R3, R8 ;  /* 0x0000000800037308 */ /* 0x000e220000001000 */
[----:B------:R-:W-:-:S02]  /*2b40*/  @!P2 FSEL R14, R14, +QNAN , P1 ;  /* 0x7ff000000e0ea808 */ /* 0x000fc40000800000 */
[----:B------:R-:W-:Y:S02]  /*2b50*/  FSEL R12, R13, RZ, P0 ;  /* 0x000000ff0d0c7208 */ /* 0x000fe40000000000 */
[----:B------:R-:W-:-:S06]  /*2b60*/  FSEL R13, R14, 1.875, P0 ;  /* 0x3ff000000e0d7808 */ /* 0x000fcc0000000000 */
[----:B------:R-:W-:Y:S01]  /*2b70*/  DADD R36, R36, R12 ;  /* 0x0000000024247229 */ /* 0x000fe2000000000c */
[----:B------:R-:W-:-:S07]  /*2b80*/  VIADD R12, R0, 0x1 ;  /* 0x00000001000c7836 */ /* 0x000fce0000000000 */
[----:B------:R-:W-:-:S14]  /*2b90*/  DSETP.GTU.AND P0, PT, R36, 1, PT ;  /* 0x3ff000002400742a */ /* 0x000fdc0003f0c000 */
[----:B------:R-:W-:Y:S02]  /*2ba0*/  @P0 IMAD.MOV R12, RZ, RZ, R0 ;  /* 0x000000ffff0c0224 */ /* 0x000fe400078e0200 */
[----:B0-----:R-:W-:-:S03]  /*2bb0*/  FFMA R0, -R8, R3, 1 ;  /* 0x3f80000008007423 */ /* 0x001fc60000000103 */
[----:B------:R-:W-:Y:S01]  /*2bc0*/  I2FP.F32.U32 R13, R12 ;  /* 0x0000000c000d7245 */ /* 0x000fe20000201000 */
[----:B------:R-:W-:-:S04]  /*2bd0*/  FFMA R0, R3, R0, R3 ;  /* 0x0000000003007223 */ /* 0x000fc80000000003 */
[----:B------:R-:W-:-:S04]  /*2be0*/  FMUL R13, R13, 4 ;  /* 0x408000000d0d7820 */ /* 0x000fc80000400000 */
[----:B------:R-:W0:Y:S01]  /*2bf0*/  FCHK P0, R13, R8 ;  /* 0x000000080d007302 */ /* 0x000e220000000000 */
[----:B------:R-:W-:-:S04]  /*2c00*/  FFMA R3, R13, R0, RZ ;  /* 0x000000000d037223 */ /* 0x000fc800000000ff */
[----:B------:R-:W-:-:S04]  /*2c10*/  FFMA R14, -R8, R3, R13 ;  /* 0x00000003080e7223 */ /* 0x000fc8000000010d */
[----:B------:R-:W-:Y:S01]  /*2c20*/  FFMA R15, R0, R14, R3 ;  /* 0x0000000e000f7223 */ /* 0x000fe20000000003 */
[----:B0-----:R-:W-:Y:S06]  /*2c30*/  @!P0 BRA `(.L_x_15) ;  /* 0x00000000000c8947 */ /* 0x001fec0003800000 */
[----:B------:R-:W-:-:S07]  /*2c40*/  MOV R14, 0x2c60 ;  /* 0x00002c60000e7802 */ /* 0x000fce0000000f00 */
[----:B------:R-:W-:Y:S05]  /*2c50*/  CALL.REL.NOINC `($__internal_0_$__cuda_sm3x_div_rn_noftz_f32_slowpath) ;  /* 0x0000000800ac7944 */ /* 0x000fea0003c00000 */
[----:B------:R-:W-:-:S07]  /*2c60*/  IMAD.MOV.U32 R15, RZ, RZ, R13 ;  /* 0x000000ffff0f7224 */ /* 0x000fce00078e000d */
.L_x_15:
[----:B------:R-:W-:Y:S05]  /*2c70*/  BSYNC.RECONVERGENT B0 ;  /* 0x0000000000007941 */ /* 0x000fea0003800200 */
.L_x_14:
[----:B------:R-:W-:Y:S01]  /*2c80*/  SHF.R.U32.HI R0, RZ, 0x2, R7 ;  /* 0x00000002ff007819 */ /* 0x000fe20000011607 */
[----:B------:R-:W-:Y:S01]  /*2c90*/  IMAD.SHL.U32 R3, R2, 0x10, RZ ;  /* 0x0000001002037824 */ /* 0x000fe200078e00ff */
[----:B------:R0:W-:Y:S01]  /*2ca0*/  STG.E desc[UR6][R10.64], R15 ;  /* 0x0000000f0a007986 */ /* 0x0001e2000c101906 */
[----:B------:R-:W-:Y:S01]  /*2cb0*/  IMAD.MOV.U32 R17, RZ, RZ, 0x2f800000 ;  /* 0x2f800000ff117424 */ /* 0x000fe200078e00ff */
[----:B------:R-:W-:Y:S01]  /*2cc0*/  LOP3.LUT R0, R0, R7, RZ, 0x3c, !PT ;  /* 0x0000000700007212 */ /* 0x000fe200078e3cff */
[----:B------:R-:W-:Y:S01]  /*2cd0*/  BSSY.RECONVERGENT B0, `(.L_x_16) ;  /* 0x0000016000007945 */ /* 0x000fe20003800200 */
[----:B------:R-:W-:-:S03]  /*2ce0*/  MOV R33, 0x2e30 ;  /* 0x00002e3000217802 */ /* 0x000fc60000000f00 */
        /* <DEDUP_REMOVED lines=12> */
[----:B------:R-:W1:Y:S04]  /*2db0*/  F2F.F64.F32 R36, R13 ;  /* 0x0000000d00247310 */ /* 0x000e680000201800 */
[----:B------:R-:W-:-:S05]  /*2dc0*/  IMAD.IADD R0, R4, 0x1, R3 ;  /* 0x0000000104007824 */ /* 0x000fca00078e0203 */
[----:B------:R-:W-:-:S05]  /*2dd0*/  I2FP.F32.U32 R0, R0 ;  /* 0x0000000000007245 */ /* 0x000fca0000201000 */
[----:B------:R-:W-:Y:S01]  /*2de0*/  FFMA R0, R0, R17, 1.1641532182693481445e-10 ;  /* 0x2f00000000007423 */ /* 0x000fe20000000011 */
[----:B-1----:R-:W-:Y:S02]  /*2df0*/  IMAD.MOV.U32 R16, RZ, RZ, R36 ;  /* 0x000000ffff107224 */ /* 0x002fe400078e0024 */
[----:B------:R-:W-:Y:S01]  /*2e00*/  IMAD.MOV.U32 R34, RZ, RZ, R37 ;  /* 0x000000ffff227224 */ /* 0x000fe200078e0025 */
[----:B0-----:R-:W-:Y:S06]  /*2e10*/  BAR.SYNC.DEFER_BLOCKING 0x0 ;  /* 0x0000000000007b1d */ /* 0x001fec0000010000 */
[----:B------:R-:W-:Y:S05]  /*2e20*/  CALL.REL.NOINC `($_Z6get_piPfPiS0_$__internal_accurate_pow) ;  /* 0x0000000c00d47944 */ /* 0x000fea0003c00000 */
[----:B------:R-:W-:Y:S05]  /*2e30*/  BSYNC.RECONVERGENT B0 ;  /* 0x0000000000007941 */ /* 0x000fea0003800200 */
.L_x_16:
        /* <DEDUP_REMOVED lines=19> */
.L_x_17:
[----:B------:R-:W-:Y:S01]  /*2f70*/  DADD R36, R36, 2 ;  /* 0x4000000024247429 */ /* 0x000fe20000000000 */
[C---:B------:R-:W-:Y:S01]  /*2f80*/  FSETP.NEU.AND P2, PT, R0.reuse, +INF , PT ;  /* 0x7f8000000000780b */ /* 0x040fe20003f4d000 */
[----:B------:R-:W-:Y:S01]  /*2f90*/  BSSY.RECONVERGENT B0, `(.L_x_18) ;  /* 0x000001c000007945 */ /* 0x000fe20003800200 */
[----:B------:R-:W-:-:S04]  /*2fa0*/  FSETP.NEU.AND P0, PT, R0, RZ, PT ;  /* 0x000000ff0000720b */ /* 0x000fc80003f0d000 */
[----:B------:R-:W-:Y:S02]  /*2fb0*/  FSEL R15, R15, RZ, P0 ;  /* 0x000000ff0f0f7208 */ /* 0x000fe40000000000 */
[----:B------:R-:W-:Y:S02]  /*2fc0*/  FSEL R13, R14, RZ, P0 ;  /* 0x000000ff0e0d7208 */ /* 0x000fe40000000000 */
[----:B------:R-:W-:Y:S02]  /*2fd0*/  LOP3.LUT R36, R37, 0x7ff00000, RZ, 0xc0, !PT ;  /* 0x7ff0000025247812 */ /* 0x000fe400078ec0ff */
[----:B------:R-:W-:Y:S01]  /*2fe0*/  FSETP.NEU.AND P0, PT, R0, 1, PT ;  /* 0x3f8000000000780b */ /* 0x000fe20003f0d000 */
[----:B------:R-:W-:Y:S01]  /*2ff0*/  VIADD R0, R12, 0x1 ;  /* 0x000000010c007836 */ /* 0x000fe20000000000 */
[----:B------:R-:W-:-:S04]  /*3000*/  ISETP.NE.AND P1, PT, R36, 0x7ff00000, PT ;  /* 0x7ff000002400780c */ /* 0x000fc80003f25270 */
[----:B------:R-:W-:Y:S02]  /*3010*/  @!P2 FSEL R15, R15, RZ, P1 ;  /* 0x000000ff0f0fa208 */ /* 0x000fe40000800000 */
[----:B------:R-:W-:Y:S02]  /*3020*/  @!P2 FSEL R13, R13, +QNAN , P1 ;  /* 0x7ff000000d0da808 */ /* 0x000fe40000800000 */
[----:B------:R-:W-:Y:S02]  /*3030*/  FSEL R14, R15, RZ, P0 ;  /* 0x000000ff0f0e7208 */ /* 0x000fe40000000000 */
[----:B------:R-:W-:Y:S02]  /*3040*/  FSEL R15, R13, 1.875, P0 ;  /* 0x3ff000000d0f7808 */ /* 0x000fe40000000000 */
[----:B------:R-:W0:Y:S04]  /*3050*/  MUFU.RCP R13, R8 ;  /* 0x00000008000d7308 */ /* 0x000e280000001000 */
[----:B------:R-:W-:-:S08]  /*3060*/  DADD R38, R38, R14 ;  /* 0x0000000026267229 */ /* 0x000fd0000000000e */
[----:B------:R-:W-:Y:S01]  /*3070*/  DSETP.GTU.AND P0, PT, R38, 1, PT ;  /* 0x3ff000002600742a */ /* 0x000fe20003f0c000 */
[----:B0-----:R-:W-:-:S13]  /*3080*/  FFMA R14, -R8, R13, 1 ;  /* 0x3f800000080e7423 */ /* 0x001fda000000010d */
[----:B------:R-:W-:-:S05]  /*3090*/  @P0 IMAD.MOV R0, RZ, RZ, R12 ;  /* 0x000000ffff000224 */ /* 0x000fca00078e020c */
[----:B------:R-:W-:-:S05]  /*30a0*/  I2FP.F32.U32 R12, R0 ;  /* 0x00000000000c7245 */ /* 0x000fca0000201000 */
[----:B------:R-:W-:Y:S01]  /*30b0*/  FMUL R15, R12, 4 ;  /* 0x408000000c0f7820 */ /* 0x000fe20000400000 */
[----:B------:R-:W-:-:S03]  /*30c0*/  FFMA R12, R13, R14, R13 ;  /* 0x0000000e0d0c7223 */ /* 0x000fc6000000000d */
[----:B------:R-:W0:Y:S01]  /*30d0*/  FCHK P0, R15, R8 ;  /* 0x000000080f007302 */ /* 0x000e220000000000 */
[----:B------:R-:W-:-:S04]  /*30e0*/  FFMA R13, R12, R15, RZ ;  /* 0x0000000f0c0d7223 */ /* 0x000fc800000000ff */
[----:B------:R-:W-:-:S04]  /*30f0*/  FFMA R14, -R8, R13, R15 ;  /* 0x0000000d080e7223 */ /* 0x000fc8000000010f */
[----:B------:R-:W-:Y:S01]  /*3100*/  FFMA R13, R12, R14, R13 ;  /* 0x0000000e0c0d7223 */ /* 0x000fe2000000000d */
[----:B0-----:R-:W-:Y:S06]  /*3110*/  @!P0 BRA `(.L_x_19) ;  /* 0x00000000000c8947 */ /* 0x001fec0003800000 */
[----:B------:R-:W-:Y:S01]  /*3120*/  IMAD.MOV.U32 R13, RZ, RZ, R15 ;  /* 0x000000ffff0d7224 */ /* 0x000fe200078e000f */
[----:B------:R-:W-:-:S07]  /*3130*/  MOV R14, 0x3150 ;  /* 0x00003150000e7802 */ /* 0x000fce0000000f00 */
[----:B------:R-:W-:Y:S05]  /*3140*/  CALL.REL.NOINC `($__internal_0_$__cuda_sm3x_div_rn_noftz_f32_slowpath) ;  /* 0x0000000400707944 */ /* 0x000fea0003c00000 */
.L_x_19:
[----:B------:R-:W-:Y:S05]  /*3150*/  BSYNC.RECONVERGENT B0 ;  /* 0x0000000000007941 */ /* 0x000fea0003800200 */
.L_x_18:
[----:B------:R-:W-:Y:S01]  /*3160*/  VIADD R31, R31, 0x2 ;  /* 0x000000021f1f7836 */ /* 0x000fe20000000000 */
[----:B------:R4:W-:Y:S01]  /*3170*/  STG.E desc[UR6][R10.64], R13 ;  /* 0x0000000d0a007986 */ /* 0x0009e2000c101906 */
[----:B------:R-:W-:Y:S02]  /*3180*/  IMAD.MOV.U32 R32, RZ, RZ, R7 ;  /* 0x000000ffff207224 */ /* 0x000fe400078e0007 */
[----:B------:R-:W-:Y:S01]  /*3190*/  IMAD.MOV.U32 R7, RZ, RZ, R2 ;  /* 0x000000ffff077224 */ /* 0x000fe200078e0002 */
[----:B------:R-:W-:Y:S01]  /*31a0*/  BAR.SYNC.DEFER_BLOCKING 0x0 ;  /* 0x0000000000007b1d */ /* 0x000fe20000010000 */
[----:B------:R-:W-:Y:S01]  /*31b0*/  ISETP.NE.AND P0, PT, R31, RZ, PT ;  /* 0x000000ff1f00720c */ /* 0x000fe20003f05270 */
[----:B------:R-:W-:Y:S02]  /*31c0*/  VIADD R15, R4, 0x161f14 ;  /* 0x00161f14040f7836 */ /* 0x000fe40000000000 */
[----:B------:R-:W-:-:S10]  /*31d0*/  IMAD.MOV.U32 R12, RZ, RZ, R6 ;  /* 0x000000ffff0c7224 */ /* 0x000fd400078e0006 */
[----:B----4-:R-:W-:Y:S05]  /*31e0*/  @P0 BRA `(.L_x_20) ;  /* 0xfffffff4006c0947 */ /* 0x010fea000383ffff */
.L_x_11:
[----:B------:R-:W-:-:S04]  /*31f0*/  LOP3.LUT R9, R9, 0x1, RZ, 0xc0, !PT ;  /* 0x0000000109097812 */ /* 0x000fc800078ec0ff */
[----:B------:R-:W-:-:S13]  /*3200*/  ISETP.NE.U32.AND P0, PT, R9, 0x1, PT ;  /* 0x000000010900780c */ /* 0x000fda0003f05070 */
[----:B------:R-:W-:Y:S05]  /*3210*/  @P0 EXIT ;  /* 0x000000000000094d */ /* 0x000fea0003800000 */
        /* <DEDUP_REMOVED lines=11> */
[----:B------:R-:W-:Y:S01]  /*32d0*/  IADD3 R2, PT, PT, R4, 0x587c5, R3 ;  /* 0x000587c504027810 */ /* 0x000fe20007ffe003 */
[----:B------:R-:W-:Y:S02]  /*32e0*/  IMAD.SHL.U32 R6, R3, 0x10, RZ ;  /* 0x0000001003067824 */ /* 0x000fe400078e00ff */
[----:B------:R-:W-:Y:S01]  /*32f0*/  IMAD.SHL.U32 R7, R5, 0x2, RZ ;  /* 0x0000000205077824 */ /* 0x000fe200078e00ff */
[----:B------:R-:W-:-:S04]  /*3300*/  I2FP.F32.U32 R2, R2 ;  /* 0x0000000200027245 */ /* 0x000fc80000201000 */
[----:B------:R-:W-:Y:S01]  /*3310*/  LOP3.LUT R12, R5, R7, R6, 0x96, !PT ;  /* 0x00000007050c7212 */ /* 0x000fe200078e9606 */
[----:B------:R-:W-:-:S03]  /*3320*/  FFMA R2, R2, R9, 1.1641532182693481445e-10 ;  /* 0x2f00000002027423 */ /* 0x000fc60000000009 */
[----:B------:R-:W-:Y:S01]  /*3330*/  LOP3.LUT R3, R12, R3, RZ, 0x3c, !PT ;  /* 0x000000030c037212 */ /* 0x000fe200078e3cff */
[----:B------:R-:W0:Y:S03]  /*3340*/  F2F.F64.F32 R6, R2 ;  /* 0x0000000200067310 */ /* 0x000e260000201800 */
[----:B------:R-:W-:-:S04]  /*3350*/  IADD3 R3, PT, PT, R4, 0xb0f8a, R3 ;  /* 0x000b0f8a04037810 */ /* 0x000fc80007ffe003 */
[----:B------:R-:W-:-:S05]  /*3360*/  I2FP.F32.U32 R3, R3 ;  /* 0x0000000300037245 */ /* 0x000fca0000201000 */
[----:B------:R-:W-:Y:S01]  /*3370*/  FFMA R3, R3, R9, 1.1641532182693481445e-10 ;  /* 0x2f00000003037423 */ /* 0x000fe20000000009 */
[----:B0-----:R-:W-:Y:S02]  /*3380*/  IMAD.MOV.U32 R16, RZ, RZ, R6 ;  /* 0x000000ffff107224 */ /* 0x001fe400078e0006 */
[----:B------:R-:W-:-:S07]  /*3390*/  IMAD.MOV.U32 R34, RZ, RZ, R7 ;  /* 0x000000ffff227224 */ /* 0x000fce00078e0007 */
[----:B------:R-:W-:Y:S05]  /*33a0*/  CALL.REL.NOINC `($_Z6get_piPfPiS0_$__internal_accurate_pow) ;  /* 0x0000000800747944 */ /* 0x000fea0003c00000 */
[----:B------:R-:W-:Y:S05]  /*33b0*/  BSYNC.RECONVERGENT B0 ;  /* 0x0000000000007941 */ /* 0x000fea0003800200 */
.L_x_21:
[----:B------:R-:W-:Y:S01]  /*33c0*/  DADD R6, R6, 2 ;  /* 0x4000000006067429 */ /* 0x000fe20000000000 */
[C---:B------:R-:W-:Y:S01]  /*33d0*/  FSETP.NEU.AND P2, PT, R2.reuse, +INF , PT ;  /* 0x7f8000000200780b */ /* 0x040fe20003f4d000 */
[----:B------:R-:W0:Y:S01]  /*33e0*/  F2F.F64.F32 R4, R3 ;  /* 0x0000000300047310 */ /* 0x000e220000201800 */
[----:B------:R-:W-:Y:S01]  /*33f0*/  FSETP.NEU.AND P0, PT, R2, RZ, PT ;  /* 0x000000ff0200720b */ /* 0x000fe20003f0d000 */
[----:B------:R-:W-:Y:S01]  /*3400*/  BSSY.RECONVERGENT B0, `(.L_x_22) ;  /* 0x000000e000007945 */ /* 0x000fe20003800200 */
[----:B------:R-:W-:Y:S02]  /*3410*/  MOV R33, 0x34e0 ;  /* 0x000034e000217802 */ /* 0x000fe40000000f00 */
[----:B------:R-:W-:-:S03]  /*3420*/  FSEL R14, R14, RZ, P0 ;  /* 0x000000ff0e0e7208 */ /* 0x000fc60000000000 */
[----:B------:R-:W-:-:S04]  /*3430*/  LOP3.LUT R6, R7, 0x7ff00000, RZ, 0xc0, !PT ;  /* 0x7ff0000007067812 */ /* 0x000fc800078ec0ff */
[----:B------:R-:W-:Y:S02]  /*3440*/  ISETP.NE.AND P1, PT, R6, 0x7ff00000, PT ;  /* 0x7ff000000600780c */ /* 0x000fe40003f25270 */
[----:B------:R-:W-:Y:S01]  /*3450*/  FSEL R6, R15, RZ, P0 ;  /* 0x000000ff0f067208 */ /* 0x000fe20000000000 */
[----:B0-----:R-:W-:Y:S01]  /*3460*/  IMAD.MOV.U32 R16, RZ, RZ, R4 ;  /* 0x000000ffff107224 */ /* 0x001fe200078e0004 */
[----:B------:R-:W-:Y:S01]  /*3470*/  FSETP.NEU.AND P0, PT, R2, 1, PT ;  /* 0x3f8000000200780b */ /* 0x000fe20003f0d000 */
[----:B------:R-:W-:Y:S01]  /*3480*/  IMAD.MOV.U32 R34, RZ, RZ, R5 ;  /* 0x000000ffff227224 */ /* 0x000fe200078e0005 */
[----:B------:R-:W-:Y:S02]  /*3490*/  @!P2 FSEL R6, R6, RZ, P1 ;  /* 0x000000ff0606a208 */ /* 0x000fe40000800000 */
[----:B------:R-:W-:Y:S02]  /*34a0*/  @!P2 FSEL R14, R14, +QNAN , P1 ;  /* 0x7ff000000e0ea808 */ /* 0x000fe40000800000 */
[----:B------:R-:W-:-:S02]  /*34b0*/  FSEL R6, R6, RZ, P0 ;  /* 0x000000ff06067208 */ /* 0x000fc40000000000 */
[----:B------:R-:W-:-:S07]  /*34c0*/  FSEL R7, R14, 1.875, P0 ;  /* 0x3ff000000e077808 */ /* 0x000fce0000000000 */
[----:B------:R-:W-:Y:S05]  /*34d0*/  CALL.REL.NOINC `($_Z6get_piPfPiS0_$__internal_accurate_pow) ;  /* 0x0000000800287944 */ /* 0x000fea0003c00000 */
[----:B------:R-:W-:Y:S05]  /*34e0*/  BSYNC.RECONVERGENT B0 ;  /* 0x0000000000007941 */ /* 0x000fea0003800200 */
.L_x_22:
[----:B------:R-:W-:Y:S01]  /*34f0*/  DADD R4, R4, 2 ;  /* 0x4000000004047429 */ /* 0x000fe20000000000 */
[C---:B------:R-:W-:Y:S01]  /*3500*/  FSETP.NEU.AND P2, PT, R3.reuse, +INF , PT ;  /* 0x7f8000000300780b */ /* 0x040fe20003f4d000 */
[----:B------:R-:W-:Y:S01]  /*3510*/  BSSY.RECONVERGENT B0, `(.L_x_23) ;  /* 0x000001c000007945 */ /* 0x000fe20003800200 */
[----:B------:R-:W-:-:S04]  /*3520*/  FSETP.NEU.AND P0, PT, R3, RZ, PT ;  /* 0x000000ff0300720b */ /* 0x000fc80003f0d000 */
[----:B------:R-:W-:Y:S02]  /*3530*/  FSEL R2, R15, RZ, P0 ;  /* 0x000000ff0f027208 */ /* 0x000fe40000000000 */
[----:B------:R-:W-:Y:S02]  /*3540*/  FSEL R14, R14, RZ, P0 ;  /* 0x000000ff0e0e7208 */ /* 0x000fe40000000000 */
[----:B------:R-:W-:Y:S02]  /*3550*/  LOP3.LUT R4, R5, 0x7ff00000, RZ, 0xc0, !PT ;  /* 0x7ff0000005047812 */ /* 0x000fe400078ec0ff */
[----:B------:R-:W-:Y:S02]  /*3560*/  FSETP.NEU.AND P0, PT, R3, 1, PT ;  /* 0x3f8000000300780b */ /* 0x000fe40003f0d000 */
[----:B------:R-:W-:-:S04]  /*3570*/  ISETP.NE.AND P1, PT, R4, 0x7ff00000, PT ;  /* 0x7ff000000400780c */ /* 0x000fc80003f25270 */
[----:B------:R-:W-:Y:S02]  /*3580*/  @!P2 FSEL R2, R2, RZ, P1 ;  /* 0x000000ff0202a208 */ /* 0x000fe40000800000 */
[----:B------:R-:W-:Y:S02]  /*3590*/  @!P2 FSEL R14, R14, +QNAN , P1 ;  /* 0x7ff000000e0ea808 */ /* 0x000fe40000800000 */
[----:B------:R-:W-:Y:S02]  /*35a0*/  FSEL R2, R2, RZ, P0 ;  /* 0x000000ff02027208 */ /* 0x000fe40000000000 */
[----:B------:R-:W-:-:S06]  /*35b0*/  FSEL R3, R14, 1.875, P0 ;  /* 0x3ff000000e037808 */ /* 0x000fcc0000000000 */
[----:B------:R-:W-:Y:S01]  /*35c0*/  DADD R6, R6, R2 ;  /* 0x0000000006067229 */ /* 0x000fe20000000002 */
[----:B------:R-:W0:Y:S01]  /*35d0*/  MUFU.RCP R3, R8 ;  /* 0x0000000800037308 */ /* 0x000e220000001000 */
[----:B------:R-:W-:-:S06]  /*35e0*/  VIADD R2, R0, 0x1 ;  /* 0x0000000100027836 */ /* 0x000fcc0000000000 */
        /* <DEDUP_REMOVED lines=14> */
.L_x_24:
[----:B------:R-:W-:Y:S05]  /*36d0*/  BSYNC.RECONVERGENT B0 ;  /* 0x0000000000007941 */ /* 0x000fea0003800200 */
.L_x_23:
[----:B------:R-:W-:Y:S01]  /*36e0*/  STG.E desc[UR6][R10.64], R3 ;  /* 0x000000030a007986 */ /* 0x000fe2000c101906 */
[----:B------:R-:W-:Y:S06]  /*36f0*/  BAR.SYNC.DEFER_BLOCKING 0x0 ;  /* 0x0000000000007b1d */ /* 0x000fec0000010000 */
[----:B------:R-:W-:Y:S05]  /*3700*/  EXIT ;  /* 0x000000000000794d */ /* 0x000fea0003800000 */
        .weak           $__internal_0_$__cuda_sm3x_div_rn_noftz_f32_slowpath
        .type           $__internal_0_$__cuda_sm3x_div_rn_noftz_f32_slowpath,@function
        .size           $__internal_0_$__cuda_sm3x_div_rn_noftz_f32_slowpath,($_Z6get_piPfPiS0_$__internal_accurate_pow - $__internal_0_$__cuda_sm3x_div_rn_noftz_f32_slowpath)
$__internal_0_$__cuda_sm3x_div_rn_noftz_f32_slowpath:
[--C-:B------:R-:W-:Y:S01]  /*3710*/  SHF.R.U32.HI R16, RZ, 0x17, R8.reuse ;  /* 0x00000017ff107819 */ /* 0x100fe20000011608 */
[----:B------:R-:W-:Y:S01]  /*3720*/  BSSY.RECONVERGENT B1, `(.L_x_25) ;  /* 0x0000063000017945 */ /* 0x000fe20003800200 */
[----:B------:R-:W-:Y:S01]  /*3730*/  SHF.R.U32.HI R15, RZ, 0x17, R13 ;  /* 0x00000017ff0f7819 */ /* 0x000fe2000001160d */
[----:B------:R-:W-:Y:S01]  /*3740*/  IMAD.MOV.U32 R18, RZ, RZ, R8 ;  /* 0x000000ffff127224 */ /* 0x000fe200078e0008 */
[----:B------:R-:W-:Y:S02]  /*3750*/  LOP3.LUT R16, R16, 0xff, RZ, 0xc0, !PT ;  /* 0x000000ff10107812 */ /* 0x000fe400078ec0ff */
[----:B------:R-:W-:-:S03]  /*3760*/  LOP3.LUT R21, R15, 0xff, RZ, 0xc0, !PT ;  /* 0x000000ff0f157812 */ /* 0x000fc600078ec0ff */
[----:B------:R-:W-:Y:S02]  /*3770*/  VIADD R19, R16, 0xffffffff ;  /* 0xffffffff10137836 */ /* 0x000fe40000000000 */
[----:B------:R-:W-:-:S03]  /*3780*/  VIADD R17, R21, 0xffffffff ;  /* 0xffffffff15117836 */ /* 0x000fc60000000000 */
[----:B------:R-:W-:-:S04]  /*3790*/  ISETP.GT.U32.AND P0, PT, R19, 0xfd, PT ;  /* 0x000000fd1300780c */ /* 0x000fc80003f04070 */
[----:B------:R-:W-:-:S13]  /*37a0*/  ISETP.GT.U32.OR P0, PT, R17, 0xfd, P0 ;  /* 0x000000fd1100780c */ /* 0x000fda0000704470 */
[----:B------:R-:W-:Y:S01]  /*37b0*/  @!P0 IMAD.MOV.U32 R15, RZ, RZ, RZ ;  /* 0x000000ffff0f8224 */ /* 0x000fe200078e00ff */
[----:B------:R-:W-:Y:S06]  /*37c0*/  @!P0 BRA `(.L_x_26) ;  /* 0x00000000005c8947 */ /* 0x000fec0003800000 */
[----:B------:R-:W-:Y:S02]  /*37d0*/  FSETP.GTU.FTZ.AND P0, PT, |R13|, +INF , PT ;  /* 0x7f8000000d00780b */ /* 0x000fe40003f1c200 */
[----:B------:R-:W-:-:S04]  /*37e0*/  FSETP.GTU.FTZ.AND P1, PT, |R8|, +INF , PT ;  /* 0x7f8000000800780b */ /* 0x000fc80003f3c200 */
[----:B------:R-:W-:-:S13]  /*37f0*/  PLOP3.LUT P0, PT, P0, P1, PT, 0xf8, 0x8f ;  /* 0x00000000008f781c */ /* 0x000fda0000703f70 */
[----:B------:R-:W-:Y:S05]  /*3800*/  @P0 BRA `(.L_x_27) ;  /* 0x00000004004c0947 */ /* 0x000fea0003800000 */
[----:B------:R-:W-:-:S13]  /*3810*/  LOP3.LUT P0, RZ, R18, 0x7fffffff, R13, 0xc8, !PT ;  /* 0x7fffffff12ff7812 */ /* 0x000fda000780c80d */
[----:B------:R-:W-:Y:S05]  /*3820*/  @!P0 BRA `(.L_x_28) ;  /* 0x00000004003c8947 */ /* 0x000fea0003800000 */
[C---:B------:R-:W-:Y:S02]  /*3830*/  FSETP.NEU.FTZ.AND P0, PT, |R13|.reuse, +INF , PT ;  /* 0x7f8000000d00780b */ /* 0x040fe40003f1d200 */
[----:B------:R-:W-:Y:S02]  /*3840*/  FSETP.NEU.FTZ.AND P2, PT, |R8|, +INF , PT ;  /* 0x7f8000000800780b */ /* 0x000fe40003f5d200 */
[----:B------:R-:W-:-:S11]  /*3850*/  FSETP.NEU.FTZ.AND P1, PT, |R13|, +INF , PT ;  /* 0x7f8000000d00780b */ /* 0x000fd60003f3d200 */
[----:B------:R-:W-:Y:S05]  /*3860*/  @!P2 BRA !P0, `(.L_x_28) ;  /* 0x00000004002ca947 */ /* 0x000fea0004000000 */
[----:B------:R-:W-:-:S04]  /*3870*/  LOP3.LUT P0, RZ, R13, 0x7fffffff, RZ, 0xc0, !PT ;  /* 0x7fffffff0dff7812 */ /* 0x000fc8000780c0ff */
[----:B------:R-:W-:-:S13]  /*3880*/  PLOP3.LUT P0, PT, P2, P0, PT, 0x2f, 0xf2 ;  /* 0x0000000000f2781c */ /* 0x000fda0001700577 */
[----:B------:R-:W-:Y:S05]  /*3890*/  @P0 BRA `(.L_x_29) ;  /* 0x0000000400180947 */ /* 0x000fea0003800000 */
[----:B------:R-:W-:-:S04]  /*38a0*/  LOP3.LUT P0, RZ, R18, 0x7fffffff, RZ, 0xc0, !PT ;  /* 0x7fffffff12ff7812 */ /* 0x000fc8000780c0ff */
[----:B------:R-:W-:-:S13]  /*38b0*/  PLOP3.LUT P0, PT, P1, P0, PT, 0x2f, 0xf2 ;  /* 0x0000000000f2781c */ /* 0x000fda0000f00577 */
[----:B------:R-:W-:Y:S05]  /*38c0*/  @P0 BRA `(.L_x_30) ;  /* 0x0000000400000947 */ /* 0x000fea0003800000 */
[----:B------:R-:W-:Y:S02]  /*38d0*/  ISETP.GE.AND P0, PT, R17, RZ, PT ;  /* 0x000000ff1100720c */ /* 0x000fe40003f06270 */
[----:B------:R-:W-:-:S11]  /*38e0*/  ISETP.GE.AND P1, PT, R19, RZ, PT ;  /* 0x000000ff1300720c */ /* 0x000fd60003f26270 */
[----:B------:R-:W-:Y:S02]  /*38f0*/  @P0 IMAD.MOV.U32 R15, RZ, RZ, RZ ;  /* 0x000000ffff0f0224 */ /* 0x000fe400078e00ff */
[----:B------:R-:W-:Y:S01]  /*3900*/  @!P0 FFMA R13, R13, 1.84467440737095516160e+19, RZ ;  /* 0x5f8000000d0d8823 */ /* 0x000fe200000000ff */
[----:B------:R-:W-:Y:S02]  /*3910*/  @!P0 IMAD.MOV.U32 R15, RZ, RZ, -0x40 ;  /* 0xffffffc0ff0f8424 */ /* 0x000fe400078e00ff */
[----:B------:R-:W-:Y:S02]  /*3920*/  @!P1 FFMA R18, R8, 1.84467440737095516160e+19, RZ ;  /* 0x5f80000008129823 */ /* 0x000fe400000000ff */
[----:B------:R-:W-:-:S07]  /*3930*/  @!P1 VIADD R15, R15, 0x40 ;  /* 0x000000400f0f9836 */ /* 0x000fce0000000000 */
.L_x_26:
[----:B------:R-:W-:Y:S01]  /*3940*/  LEA R17, R16, 0xc0800000, 0x17 ;  /* 0xc080000010117811 */ /* 0x000fe200078eb8ff */
[----:B------:R-:W-:Y:S04]  /*3950*/  BSSY.RECONVERGENT B2, `(.L_x_31) ;  /* 0x0000036000027945 */ /* 0x000fe80003800200 */
[----:B------:R-:W-:Y:S02]  /*3960*/  IMAD.IADD R18, R18, 0x1, -R17 ;  /* 0x0000000112127824 */ /* 0x000fe400078e0a11 */
[----:B------:R-:W-:Y:S02]  /*3970*/  VIADD R17, R21, 0xffffff81 ;  /* 0xffffff8115117836 */ /* 0x000fe40000000000 */
[----:B------:R0:W1:Y:S01]  /*3980*/  MUFU.RCP R19, R18 ;  /* 0x0000001200137308 */ /* 0x0000620000001000 */
[----:B------:R-:W-:Y:S01]  /*3990*/  FADD.FTZ R20, -R18, -RZ ;  /* 0x800000ff12147221 */ /* 0x000fe20000010100 */
[C---:B------:R-:W-:Y:S01]  /*39a0*/  IMAD R13, R17.reuse, -0x800000, R13 ;  /* 0xff800000110d7824 */ /* 0x040fe200078e020d */
[----:B0-----:R-:W-:-:S05]  /*39b0*/  IADD3 R18, PT, PT, R17, 0x7f, -R16 ;  /* 0x0000007f11127810 */ /* 0x001fca0007ffe810 */
[----:B------:R-:W-:Y:S02]  /*39c0*/  IMAD.IADD R18, R18, 0x1, R15 ;  /* 0x0000000112127824 */ /* 0x000fe400078e020f */
[----:B-1----:R-:W-:-:S04]  /*39d0*/  FFMA R22, R19, R20, 1 ;  /* 0x3f80000013167423 */ /* 0x002fc80000000014 */
[----:B------:R-:W-:-:S04]  /*39e0*/  FFMA R24, R19, R22, R19 ;  /* 0x0000001613187223 */ /* 0x000fc80000000013 */
[----:B------:R-:W-:-:S04]  /*39f0*/  FFMA R19, R13, R24, RZ ;  /* 0x000000180d137223 */ /* 0x000fc800000000ff */
[----:B------:R-:W-:-:S04]  /*3a00*/  FFMA R22, R20, R19, R13 ;  /* 0x0000001314167223 */ /* 0x000fc8000000000d */
[----:B------:R-:W-:-:S04]  /*3a10*/  FFMA R19, R24, R22, R19 ;  /* 0x0000001618137223 */ /* 0x000fc80000000013 */
[----:B------:R-:W-:-:S04]  /*3a20*/  FFMA R20, R20, R19, R13 ;  /* 0x0000001314147223 */ /* 0x000fc8000000000d */
[----:B------:R-:W-:-:S05]  /*3a30*/  FFMA R13, R24, R20, R19 ;  /* 0x00000014180d7223 */ /* 0x000fca0000000013 */
[----:B------:R-:W-:-:S04]  /*3a40*/  SHF.R.U32.HI R16, RZ, 0x17, R13 ;  /* 0x00000017ff107819 */ /* 0x000fc8000001160d */
[----:B------:R-:W-:-:S05]  /*3a50*/  LOP3.LUT R16, R16, 0xff, RZ, 0xc0, !PT ;  /* 0x000000ff10107812 */ /* 0x000fca00078ec0ff */
[----:B------:R-:W-:-:S04]  /*3a60*/  IMAD.IADD R21, R16, 0x1, R18 ;  /* 0x0000000110157824 */ /* 0x000fc800078e0212 */
[----:B------:R-:W-:-:S05]  /*3a70*/  VIADD R15, R21, 0xffffffff ;  /* 0xffffffff150f7836 */ /* 0x000fca0000000000 */
[----:B------:R-:W-:-:S13]  /*3a80*/  ISETP.GE.U32.AND P0, PT, R15, 0xfe, PT ;  /* 0x000000fe0f00780c */ /* 0x000fda0003f06070 */
[----:B------:R-:W-:Y:S05]  /*3a90*/  @!P0 BRA `(.L_x_32) ;  /* 0x0000000000808947 */ /* 0x000fea0003800000 */
[----:B------:R-:W-:-:S13]  /*3aa0*/  ISETP.GT.AND P0, PT, R21, 0xfe, PT ;  /* 0x000000fe1500780c */ /* 0x000fda0003f04270 */
[----:B------:R-:W-:Y:S05]  /*3ab0*/  @P0 BRA `(.L_x_33) ;  /* 0x00000000006c0947 */ /* 0x000fea0003800000 */
[----:B------:R-:W-:-:S13]  /*3ac0*/  ISETP.GE.AND P0, PT, R21, 0x1, PT ;  /* 0x000000011500780c */ /* 0x000fda0003f06270 */
[----:B------:R-:W-:Y:S05]  /*3ad0*/  @P0 BRA `(.L_x_34) ;  /* 0x0000000000740947 */ /* 0x000fea0003800000 */
[----:B------:R-:W-:Y:S02]  /*3ae0*/  ISETP.GE.AND P0, PT, R21, -0x18, PT ;  /* 0xffffffe81500780c */ /* 0x000fe40003f06270 */
[----:B------:R-:W-:-:S11]  /*3af0*/  LOP3.LUT R13, R13, 0x80000000, RZ, 0xc0, !PT ;  /* 0x800000000d0d7812 */ /* 0x000fd600078ec0ff */
[----:B------:R-:W-:Y:S05]  /*3b00*/  @!P0 BRA `(.L_x_34) ;  /* 0x0000000000688947 */ /* 0x000fea0003800000 */
[CCC-:B------:R-:W-:Y:S01]  /*3b10*/  FFMA.RZ R15, R24.reuse, R20.reuse, R19.reuse ;  /* 0x00000014180f7223 */ /* 0x1c0fe2000000c013 */
[C---:B------:R-:W-:Y:S02]  /*3b20*/  VIADD R18, R21.reuse, 0x20 ;  /* 0x0000002015127836 */ /* 0x040fe40000000000 */
[CCC-:B------:R-:W-:Y:S01]  /*3b30*/  FFMA.RM R16, R24.reuse, R20.reuse, R19.reuse ;  /* 0x0000001418107223 */ /* 0x1c0fe20000004013 */
[----:B------:R-:W-:Y:S02]  /*3b40*/  ISETP.NE.AND P2, PT, R21, RZ, PT ;  /* 0x000000ff1500720c */ /* 0x000fe40003f45270 */
[----:B------:R-:W-:Y:S01]  /*3b50*/  LOP3.LUT R17, R15, 0x7fffff, RZ, 0xc0, !PT ;  /* 0x007fffff0f117812 */ /* 0x000fe200078ec0ff */
[----:B------:R-:W-:Y:S01]  /*3b60*/  FFMA.RP R15, R24, R20, R19 ;  /* 0x00000014180f7223 */ /* 0x000fe20000008013 */
[----:B------:R-:W-:Y:S01]  /*3b70*/  IMAD.MOV R19, RZ, RZ, -R21 ;  /* 0x000000ffff137224 */ /* 0x000fe200078e0a15 */
[----:B------:R-:W-:Y:S02]  /*3b80*/  ISETP.NE.AND P1, PT, R21, RZ, PT ;  /* 0x000000ff1500720c */ /* 0x000fe40003f25270 */
[----:B------:R-:W-:-:S02]  /*3b90*/  LOP3.LUT R17, R17, 0x800000, RZ, 0xfc, !PT ;  /* 0x0080000011117812 */ /* 0x000fc400078efcff */
[----:B------:R-:W-:Y:S02]  /*3ba0*/  FSETP.NEU.FTZ.AND P0, PT, R15, R16, PT ;  /* 0x000000100f00720b */ /* 0x000fe40003f1d000 */
[----:B------:R-:W-:Y:S02]  /*3bb0*/  SHF.L.U32 R18, R17, R18, RZ ;  /* 0x0000001211127219 */ /* 0x000fe400000006ff */
[----:B------:R-:W-:Y:S02]  /*3bc0*/  SEL R16, R19, RZ, P2 ;  /* 0x000000ff13107207 */ /* 0x000fe40001000000 */
[----:B------:R-:W-:Y:S02]  /*3bd0*/  ISETP.NE.AND P1, PT, R18, RZ, P1 ;  /* 0x000000ff1200720c */ /* 0x000fe40000f25270 */
[----:B------:R-:W-:Y:S02]  /*3be0*/  SHF.R.U32.HI R16, RZ, R16, R17 ;  /* 0x00000010ff107219 */ /* 0x000fe40000011611 */
[----:B------:R-:W-:-:S02]  /*3bf0*/  PLOP3.LUT P0, PT, P0, P1, PT, 0xf8, 0x8f ;  /* 0x00000000008f781c */ /* 0x000fc40000703f70 */
[----:B------:R-:W-:Y:S02]  /*3c00*/  SHF.R.U32.HI R18, RZ, 0x1, R16 ;  /* 0x00000001ff127819 */ /* 0x000fe40000011610 */
[----:B------:R-:W-:-:S04]  /*3c10*/  SEL R15, RZ, 0x1, !P0 ;  /* 0x00000001ff0f7807 */ /* 0x000fc80004000000 */
[----:B------:R-:W-:-:S04]  /*3c20*/  LOP3.LUT R15, R15, 0x1, R18, 0xf8, !PT ;  /* 0x000000010f0f7812 */ /* 0x000fc800078ef812 */
[----:B------:R-:W-:-:S05]  /*3c30*/  LOP3.LUT R15, R15, R16, RZ, 0xc0, !PT ;  /* 0x000000100f0f7212 */ /* 0x000fca00078ec0ff */
[----:B------:R-:W-:-:S05]  /*3c40*/  IMAD.IADD R18, R18, 0x1, R15 ;  /* 0x0000000112127824 */ /* 0x000fca00078e020f */
[----:B------:R-:W-:Y:S01]  /*3c50*/  LOP3.LUT R13, R18, R13, RZ, 0xfc, !PT ;  /* 0x0000000d120d7212 */ /* 0x000fe200078efcff */
[----:B------:R-:W-:Y:S06]  /*3c60*/  BRA `(.L_x_34) ;  /* 0x0000000000107947 */ /* 0x000fec0003800000 */
.L_x_33:
[----:B------:R-:W-:-:S04]  /*3c70*/  LOP3.LUT R13, R13, 0x80000000, RZ, 0xc0, !PT ;  /* 0x800000000d0d7812 */ /* 0x000fc800078ec0ff */
[----:B------:R-:W-:Y:S01]  /*3c80*/  LOP3.LUT R13, R13, 0x7f800000, RZ, 0xfc, !PT ;  /* 0x7f8000000d0d7812 */ /* 0x000fe200078efcff */
[----:B------:R-:W-:Y:S06]  /*3c90*/  BRA `(.L_x_34) ;  /* 0x0000000000047947 */ /* 0x000fec0003800000 */
.L_x_32:
[----:B------:R-:W-:-:S07]  /*3ca0*/  IMAD R13, R18, 0x800000, R13 ;  /* 0x00800000120d7824 */ /* 0x000fce00078e020d */
.L_x_34:
[----:B------:R-:W-:Y:S05]  /*3cb0*/  BSYNC.RECONVERGENT B2 ;  /* 0x0000000000027941 */ /* 0x000fea0003800200 */
.L_x_31:
[----:B------:R-:W-:Y:S05]  /*3cc0*/  BRA `(.L_x_35) ;  /* 0x0000000000207947 */ /* 0x000fea0003800000 */
.L_x_30:
[----:B------:R-:W-:-:S04]  /*3cd0*/  LOP3.LUT R13, R18, 0x80000000, R13, 0x48, !PT ;  /* 0x80000000120d7812 */ /* 0x000fc800078e480d */
[----:B------:R-:W-:Y:S01]  /*3ce0*/  LOP3.LUT R13, R13, 0x7f800000, RZ, 0xfc, !PT ;  /* 0x7f8000000d0d7812 */ /* 0x000fe200078efcff */
[----:B------:R-:W-:Y:S06]  /*3cf0*/  BRA `(.L_x_35) ;  /* 0x0000000000147947 */ /* 0x000fec0003800000 */
.L_x_29:
[----:B------:R-:W-:Y:S01]  /*3d00*/  LOP3.LUT R13, R18, 0x80000000, R13, 0x48, !PT ;  /* 0x80000000120d7812 */ /* 0x000fe200078e480d */
[----:B------:R-:W-:Y:S06]  /*3d10*/  BRA `(.L_x_35) ;  /* 0x00000000000c7947 */ /* 0x000fec0003800000 */
.L_x_28:
[----:B------:R-:W0:Y:S01]  /*3d20*/  MUFU.RSQ R13, -QNAN ;  /* 0xffc00000000d7908 */ /* 0x000e220000001400 */
[----:B------:R-:W-:Y:S05]  /*3d30*/  BRA `(.L_x_35) ;  /* 0x0000000000047947 */ /* 0x000fea0003800000 */
.L_x_27:
[----:B------:R-:W-:-:S07]  /*3d40*/  FADD.FTZ R13, R13, R8 ;  /* 0x000000080d0d7221 */ /* 0x000fce0000010000 */
.L_x_35:
[----:B------:R-:W-:Y:S05]  /*3d50*/  BSYNC.RECONVERGENT B1 ;  /* 0x0000000000017941 */ /* 0x000fea0003800200 */
.L_x_25:
[----:B------:R-:W-:-:S04]  /*3d60*/  IMAD.MOV.U32 R15, RZ, RZ, 0x0 ;  /* 0x00000000ff0f7424 */ /* 0x000fc800078e00ff */
[----:B0-----:R-:W-:Y:S05]  /*3d70*/  RET.REL.NODEC R14 `(_Z6get_piPfPiS0_) ;  /* 0xffffffc00ea07950 */ /* 0x001fea0003c3ffff */
        .type           $_Z6get_piPfPiS0_$__internal_accurate_pow,@function
        .size           $_Z6get_piPfPiS0_$__internal_accurate_pow,(.L_x_39 - $_Z6get_piPfPiS0_$__internal_accurate_pow)
$_Z6get_piPfPiS0_$__internal_accurate_pow:
[----:B------:R-:W-:Y:S01]  /*3d80*/  ISETP.GT.U32.AND P0, PT, R34, 0xfffff, PT ;  /* 0x000fffff2200780c */ /* 0x000fe20003f04070 */
[----:B------:R-:W-:Y:S01]  /*3d90*/  IMAD.MOV.U32 R14, RZ, RZ, R16 ;  /* 0x000000ffff0e7224 */ /* 0x000fe200078e0010 */
[----:B------:R-:W-:Y:S01]  /*3da0*/  UMOV UR4, 0x7d2cafe2 ;  /* 0x7d2cafe200047882 */ /* 0x000fe20000000000 */
[--C-:B------:R-:W-:Y:S01]  /*3db0*/  IMAD.MOV.U32 R15, RZ, RZ, R34.reuse ;  /* 0x000000ffff0f7224 */ /* 0x100fe200078e0022 */
[----:B------:R-:W-:Y:S01]  /*3dc0*/  UMOV UR5, 0x3eb0f5ff ;  /* 0x3eb0f5ff00057882 */ /* 0x000fe20000000000 */
[----:B------:R-:W-:Y:S01]  /*3dd0*/  IMAD.MOV.U32 R17, RZ, RZ, R34 ;  /* 0x000000ffff117224 */ /* 0x000fe200078e0022 */
[----:B------:R-:W-:Y:S01]  /*3de0*/  UMOV UR8, 0x3b39803f ;  /* 0x3b39803f00087882 */ /* 0x000fe20000000000 */
[----:B------:R-:W-:Y:S01]  /*3df0*/  IMAD.MOV.U32 R20, RZ, RZ, 0x41ad3b5a ;  /* 0x41ad3b5aff147424 */ /* 0x000fe200078e00ff */
[----:B------:R-:W-:Y:S01]  /*3e00*/  UMOV UR9, 0x3c7abc9e ;  /* 0x3c7abc9e00097882 */ /* 0x000fe20000000000 */
[----:B------:R-:W-:-:S04]  /*3e10*/  IMAD.MOV.U32 R21, RZ, RZ, 0x3ed0f5d2 ;  /* 0x3ed0f5d2ff157424 */ /* 0x000fc800078e00ff */
[----:B------:R-:W-:-:S10]  /*3e20*/  @!P0 DMUL R14, R14, 1.80143985094819840000e+16 ;  /* 0x435000000e0e8828 */ /* 0x000fd40000000000 */
[----:B------:R-:W-:Y:S02]  /*3e30*/  @!P0 IMAD.MOV.U32 R17, RZ, RZ, R15 ;  /* 0x000000ffff118224 */ /* 0x000fe400078e000f */
[----:B------:R-:W-:-:S03]  /*3e40*/  @!P0 IMAD.MOV.U32 R16, RZ, RZ, R14 ;  /* 0x000000ffff108224 */ /* 0x000fc600078e000e */
[----:B------:R-:W-:Y:S01]  /*3e50*/  LOP3.LUT R17, R17, 0x800fffff, RZ, 0xc0, !PT ;  /* 0x800fffff11117812 */ /* 0x000fe200078ec0ff */
[----:B------:R-:W-:Y:S02]  /*3e60*/  IMAD.MOV.U32 R18, RZ, RZ, R16 ;  /* 0x000000ffff127224 */ /* 0x000fe400078e0010 */
[----:B------:R-:W-:Y:S01]  /*3e70*/  IMAD.MOV.U32 R16, RZ, RZ, RZ ;  /* 0x000000ffff107224 */ /* 0x000fe200078e00ff */
[----:B------:R-:W-:-:S04]  /*3e80*/  LOP3.LUT R17, R17, 0x3ff00000, RZ, 0xfc, !PT ;  /* 0x3ff0000011117812 */ /* 0x000fc800078efcff */
[----:B------:R-:W-:Y:S01]  /*3e90*/  ISETP.GE.U32.AND P1, PT, R17, 0x3ff6a09f, PT ;  /* 0x3ff6a09f1100780c */ /* 0x000fe20003f26070 */
[----:B------:R-:W-:-:S12]  /*3ea0*/  IMAD.MOV.U32 R19, RZ, RZ, R17 ;  /* 0x000000ffff137224 */ /* 0x000fd800078e0011 */
[----:B------:R-:W-:-:S04]  /*3eb0*/  @P1 VIADD R14, R19, 0xfff00000 ;  /* 0xfff00000130e1836 */ /* 0x000fc80000000000 */
[----:B------:R-:W-:-:S06]  /*3ec0*/  @P1 IMAD.MOV.U32 R19, RZ, RZ, R14 ;  /* 0x000000ffff131224 */ /* 0x000fcc00078e000e */
[C---:B------:R-:W-:Y:S02]  /*3ed0*/  DADD R22, R18.reuse, 1 ;  /* 0x3ff0000012167429 */ /* 0x040fe40000000000 */
[----:B------:R-:W-:-:S04]  /*3ee0*/  DADD R18, R18, -1 ;  /* 0xbff0000012127429 */ /* 0x000fc80000000000 */
[----:B------:R-:W0:Y:S02]  /*3ef0*/  MUFU.RCP64H R17, R23 ;  /* 0x0000001700117308 */ /* 0x000e240000001800 */
[----:B0-----:R-:W-:-:S08]  /*3f00*/  DFMA R22, -R22, R16, 1 ;  /* 0x3ff000001616742b */ /* 0x001fd00000000110 */
[----:B------:R-:W-:-:S08]  /*3f10*/  DFMA R22, R22, R22, R22 ;  /* 0x000000161616722b */ /* 0x000fd00000000016 */
[----:B------:R-:W-:-:S08]  /*3f20*/  DFMA R22, R16, R22, R16 ;  /* 0x000000161016722b */ /* 0x000fd00000000010 */
[----:B------:R-:W-:-:S08]  /*3f30*/  DMUL R16, R18, R22 ;  /* 0x0000001612107228 */ /* 0x000fd00000000000 */
[----:B------:R-:W-:-:S08]  /*3f40*/  DFMA R16, R18, R22, R16 ;  /* 0x000000161210722b */ /* 0x000fd00000000010 */
[----:B------:R-:W-:-:S08]  /*3f50*/  DMUL R28, R16, R16 ;  /* 0x00000010101c7228 */ /* 0x000fd00000000000 */
[----:B------:R-:W-:Y:S01]  /*3f60*/  DFMA R20, R28, UR4, R20 ;  /* 0x000000041c147c2b */ /* 0x000fe20008000014 */
[----:B------:R-:W-:Y:S01]  /*3f70*/  UMOV UR4, 0x75488a3f ;  /* 0x75488a3f00047882 */ /* 0x000fe20000000000 */
[----:B------:R-:W-:-:S06]  /*3f80*/  UMOV UR5, 0x3ef3b20a ;  /* 0x3ef3b20a00057882 */ /* 0x000fcc0000000000 */
[----:B------:R-:W-:Y:S01]  /*3f90*/  DFMA R26, R28, R20, UR4 ;  /* 0x000000041c1a7e2b */ /* 0x000fe20008000014 */
[----:B------:R-:W-:Y:S01]  /*3fa0*/  UMOV UR4, 0xe4faecd5 ;  /* 0xe4faecd500047882 */ /* 0x000fe20000000000 */
[----:B------:R-:W-:Y:S01]  /*3fb0*/  UMOV UR5, 0x3f1745cd ;  /* 0x3f1745cd00057882 */ /* 0x000fe20000000000 */
[----:B------:R-:W-:-:S05]  /*3fc0*/  DADD R20, R18, -R16 ;  /* 0x0000000012147229 */ /* 0x000fca0000000810 */
[----:B------:R-:W-:Y:S01]  /*3fd0*/  DFMA R26, R28, R26, UR4 ;  /* 0x000000041c1a7e2b */ /* 0x000fe2000800001a */
[----:B------:R-:W-:Y:S01]  /*3fe0*/  UMOV UR4, 0x258a578b ;  /* 0x258a578b00047882 */ /* 0x000fe20000000000 */
[----:B------:R-:W-:Y:S01]  /*3ff0*/  UMOV UR5, 0x3f3c71c7 ;  /* 0x3f3c71c700057882 */ /* 0x000fe20000000000 */
[----:B------:R-:W-:-:S05]  /*4000*/  DADD R20, R20, R20 ;  /* 0x0000000014147229 */ /* 0x000fca0000000014 */
[----:B------:R-:W-:Y:S01]  /*4010*/  DFMA R26, R28, R26, UR4 ;  /* 0x000000041c1a7e2b */ /* 0x000fe2000800001a */
[----:B------:R-:W-:Y:S01]  /*4020*/  UMOV UR4, 0x9242b910 ;  /* 0x9242b91000047882 */ /* 0x000fe20000000000 */
[----:B------:R-:W-:Y:S01]  /*4030*/  UMOV UR5, 0x3f624924 ;  /* 0x3f62492400057882 */ /* 0x000fe20000000000 */
[----:B------:R-:W-:-:S05]  /*4040*/  DFMA R20, R18, -R16, R20 ;  /* 0x800000101214722b */ /* 0x000fca0000000014 */
[----:B------:R-:W-:Y:S01]  /*4050*/  DFMA R26, R28, R26, UR4 ;  /* 0x000000041c1a7e2b */ /* 0x000fe2000800001a */
[----:B------:R-:W-:Y:S01]  /*4060*/  UMOV UR4, 0x99999dfb ;  /* 0x99999dfb00047882 */ /* 0x000fe20000000000 */
[----:B------:R-:W-:Y:S01]  /*4070*/  UMOV UR5, 0x3f899999 ;  /* 0x3f89999900057882 */ /* 0x000fe20000000000 */
[----:B------:R-:W-:Y:S02]  /*4080*/  DMUL R20, R22, R20 ;  /* 0x0000001416147228 */ /* 0x000fe40000000000 */
[----:B------:R-:W-:-:S03]  /*4090*/  DMUL R22, R16, R16 ;  /* 0x0000001010167228 */ /* 0x000fc60000000000 */
[----:B------:R-:W-:Y:S01]  /*40a0*/  DFMA R26, R28, R26, UR4 ;  /* 0x000000041c1a7e2b */ /* 0x000fe2000800001a */
[----:B------:R-:W-:Y:S01]  /*40b0*/  UMOV UR4, 0x55555555 ;  /* 0x5555555500047882 */ /* 0x000fe20000000000 */
[----:B------:R-:W-:-:S06]  /*40c0*/  UMOV UR5, 0x3fb55555 ;  /* 0x3fb5555500057882 */ /* 0x000fcc0000000000 */
[----:B------:R-:W-:-:S08]  /*40d0*/  DFMA R18, R28, R26, UR4 ;  /* 0x000000041c127e2b */ /* 0x000fd0000800001a */
[----:B------:R-:W-:Y:S01]  /*40e0*/  DADD R24, -R18, UR4 ;  /* 0x0000000412187e29 */ /* 0x000fe20008000100 */
[----:B------:R-:W-:Y:S01]  /*40f0*/  UMOV UR4, 0xb9e7b0 ;  /* 0x00b9e7b000047882 */ /* 0x000fe20000000000 */
[----:B------:R-:W-:-:S06]  /*4100*/  UMOV UR5, 0x3c46a4cb ;  /* 0x3c46a4cb00057882 */ /* 0x000fcc0000000000 */
[----:B------:R-:W-:Y:S02]  /*4110*/  DFMA R24, R28, R26, R24 ;  /* 0x0000001a1c18722b */ /* 0x000fe40000000018 */
[----:B------:R-:W-:Y:S01]  /*4120*/  DFMA R26, R16, R16, -R22 ;  /* 0x00000010101a722b */ /* 0x000fe20000000816 */
[----:B------:R-:W-:Y:S02]  /*4130*/  VIADD R29, R21, 0x100000 ;  /* 0x00100000151d7836 */ /* 0x000fe40000000000 */
[----:B------:R-:W-:-:S06]  /*4140*/  IMAD.MOV.U32 R28, RZ, RZ, R20 ;  /* 0x000000ffff1c7224 */ /* 0x000fcc00078e0014 */
[----:B------:R-:W-:Y:S01]  /*4150*/  DFMA R26, R16, R28, R26 ;  /* 0x0000001c101a722b */ /* 0x000fe2000000001a */
[----:B------:R-:W-:Y:S01]  /*4160*/  SHF.R.U32.HI R28, RZ, 0x14, R34 ;  /* 0x00000014ff1c7819 */ /* 0x000fe20000011622 */
[----:B------:R-:W-:Y:S01]  /*4170*/  DADD R34, R24, -UR4 ;  /* 0x8000000418227e29 */ /* 0x000fe20008000000 */
[----:B------:R-:W-:Y:S01]  /*4180*/  @!P0 LEA.HI R28, R15, 0xffffffca, RZ, 0xc ;  /* 0xffffffca0f1c8811 */ /* 0x000fe200078f60ff */
[----:B------:R-:W-:Y:S01]  /*4190*/  DMUL R14, R16, R22 ;  /* 0x00000016100e7228 */ /* 0x000fe20000000000 */
[----:B------:R-:W-:Y:S01]  /*41a0*/  UMOV UR4, 0x80000000 ;  /* 0x8000000000047882 */ /* 0x000fe20000000000 */
[----:B------:R-:W-:-:S06]  /*41b0*/  UMOV UR5, 0x43300000 ;  /* 0x4330000000057882 */ /* 0x000fcc0000000000 */
[----:B------:R-:W-:-:S08]  /*41c0*/  DFMA R24, R16, R22, -R14 ;  /* 0x000000161018722b */ /* 0x000fd0000000080e */
[----:B------:R-:W-:Y:S02]  /*41d0*/  DFMA R24, R20, R22, R24 ;  /* 0x000000161418722b */ /* 0x000fe40000000018 */
[----:B------:R-:W-:-:S06]  /*41e0*/  DADD R22, R18, R34 ;  /* 0x0000000012167229 */ /* 0x000fcc0000000022 */
[----:B------:R-:W-:Y:S02]  /*41f0*/  DFMA R24, R16, R26, R24 ;  /* 0x0000001a1018722b */ /* 0x000fe40000000018 */
[----:B------:R-:W-:Y:S02]  /*4200*/  DADD R26, R18, -R22 ;  /* 0x00000000121a7229 */ /* 0x000fe40000000816 */
[----:B------:R-:W-:-:S06]  /*4210*/  DMUL R18, R22, R14 ;  /* 0x0000000e16127228 */ /* 0x000fcc0000000000 */
[----:B------:R-:W-:Y:S02]  /*4220*/  DADD R34, R34, R26 ;  /* 0x0000000022227229 */ /* 0x000fe4000000001a */
[----:B------:R-:W-:-:S08]  /*4230*/  DFMA R26, R22, R14, -R18 ;  /* 0x0000000e161a722b */ /* 0x000fd00000000812 */
[----:B------:R-:W-:-:S08]  /*4240*/  DFMA R24, R22, R24, R26 ;  /* 0x000000181618722b */ /* 0x000fd0000000001a */
[----:B------:R-:W-:-:S08]  /*4250*/  DFMA R34, R34, R14, R24 ;  /* 0x0000000e2222722b */ /* 0x000fd00000000018 */
[----:B------:R-:W-:-:S08]  /*4260*/  DADD R14, R18, R34 ;  /* 0x00000000120e7229 */ /* 0x000fd00000000022 */
[--C-:B------:R-:W-:Y:S02]  /*4270*/  DADD R22, R16, R14.reuse ;  /* 0x0000000010167229 */ /* 0x100fe4000000000e */
[----:B------:R-:W-:-:S06]  /*4280*/  DADD R18, R18, -R14 ;  /* 0x0000000012127229 */ /* 0x000fcc000000080e */
[----:B------:R-:W-:Y:S02]  /*4290*/  DADD R16, R16, -R22 ;  /* 0x0000000010107229 */ /* 0x000fe40000000816 */
[----:B------:R-:W-:-:S06]  /*42a0*/  DADD R18, R34, R18 ;  /* 0x0000000022127229 */ /* 0x000fcc0000000012 */
[----:B------:R-:W-:Y:S01]  /*42b0*/  DADD R16, R14, R16 ;  /* 0x000000000e107229 */ /* 0x000fe20000000010 */
[C---:B------:R-:W-:Y:S02]  /*42c0*/  VIADD R14, R28.reuse, 0xfffffc01 ;  /* 0xfffffc011c0e7836 */ /* 0x040fe40000000000 */
[----:B------:R-:W-:Y:S02]  /*42d0*/  @P1 VIADD R14, R28, 0xfffffc02 ;  /* 0xfffffc021c0e1836 */ /* 0x000fe40000000000 */
[----:B------:R-:W-:-:S03]  /*42e0*/  IMAD.MOV.U32 R15, RZ, RZ, 0x43300000 ;  /* 0x43300000ff0f7424 */ /* 0x000fc600078e00ff */
[----:B------:R-:W-:Y:S01]  /*42f0*/  DADD R18, R18, R16 ;  /* 0x0000000012127229 */ /* 0x000fe20000000010 */
[----:B------:R-:W-:-:S06]  /*4300*/  LOP3.LUT R14, R14, 0x80000000, RZ, 0x3c, !PT ;  /* 0x800000000e0e7812 */ /* 0x000fcc00078e3cff */
[----:B------:R-:W-:Y:S01]  /*4310*/  DADD R16, R14, -UR4 ;  /* 0x800000040e107e29 */ /* 0x000fe20008000000 */
[----:B------:R-:W-:Y:S01]  /*4320*/  UMOV UR4, 0xfefa39ef ;  /* 0xfefa39ef00047882 */ /* 0x000fe20000000000 */
[----:B------:R-:W-:Y:S01]  /*4330*/  DADD R20, R20, R18 ;  /* 0x0000000014147229 */ /* 0x000fe20000000012 */
[----:B------:R-:W-:-:S07]  /*4340*/  UMOV UR5, 0x3fe62e42 ;  /* 0x3fe62e4200057882 */ /* 0x000fce0000000000 */
[----:B------:R-:W-:-:S08]  /*4350*/  DADD R18, R22, R20 ;  /* 0x0000000016127229 */ /* 0x000fd00000000014 */
[--C-:B------:R-:W-:Y:S02]  /*4360*/  DFMA R14, R16, UR4, R18.reuse ;  /* 0x00000004100e7c2b */ /* 0x100fe40008000012 */
[----:B------:R-:W-:-:S06]  /*4370*/  DADD R24, R22, -R18 ;  /* 0x0000000016187229 */ /* 0x000fcc0000000812 */
[----:B------:R-:W-:Y:S02]  /*4380*/  DFMA R22, R16, -UR4, R14 ;  /* 0x8000000410167c2b */ /* 0x000fe4000800000e */
[----:B------:R-:W-:-:S06]  /*4390*/  DADD R24, R20, R24 ;  /* 0x0000000014187229 */ /* 0x000fcc0000000018 */
[----:B------:R-:W-:-:S08]  /*43a0*/  DADD R22, -R18, R22 ;  /* 0x0000000012167229 */ /* 0x000fd00000000116 */
[----:B------:R-:W-:Y:S01]  /*43b0*/  DADD R18, R24, -R22 ;  /* 0x0000000018127229 */ /* 0x000fe20000000816 */
[----:B------:R-:W-:Y:S02]  /*43c0*/  IMAD.MOV.U32 R22, RZ, RZ, 0x652b82fe ;  /* 0x652b82feff167424 */ /* 0x000fe400078e00ff */
[----:B------:R-:W-:-:S05]  /*43d0*/  IMAD.MOV.U32 R23, RZ, RZ, 0x3ff71547 ;  /* 0x3ff71547ff177424 */ /* 0x000fca00078e00ff */
[----:B------:R-:W-:-:S08]  /*43e0*/  DFMA R18, R16, UR8, R18 ;  /* 0x0000000810127c2b */ /* 0x000fd00008000012 */
[----:B------:R-:W-:-:S08]  /*43f0*/  DADD R16, R14, R18 ;  /* 0x000000000e107229 */ /* 0x000fd00000000012 */
[----:B------:R-:W-:Y:S02]  /*4400*/  DADD R20, R14, -R16 ;  /* 0x000000000e147229 */ /* 0x000fe40000000810 */
[----:B------:R-:W-:-:S06]  /*4410*/  DMUL R14, R16, 2 ;  /* 0x40000000100e7828 */ /* 0x000fcc0000000000 */
[----:B------:R-:W-:Y:S02]  /*4420*/  DADD R18, R18, R20 ;  /* 0x0000000012127229 */ /* 0x000fe40000000014 */
[----:B------:R-:W-:-:S08]  /*4430*/  DFMA R16, R16, 2, -R14 ;  /* 0x400000001010782b */ /* 0x000fd0000000080e */
[----:B------:R-:W-:-:S08]  /*4440*/  DFMA R18, R18, 2, R16 ;  /* 0x400000001212782b */ /* 0x000fd00000000010 */
[----:B------:R-:W-:-:S08]  /*4450*/  DADD R24, R14, R18 ;  /* 0x000000000e187229 */ /* 0x000fd00000000012 */
[----:B------:R-:W-:Y:S02]  /*4460*/  DFMA R22, R24, R22, 6.75539944105574400000e+15 ;  /* 0x433800001816742b */ /* 0x000fe40000000016 */
[----:B------:R-:W-:Y:S01]  /*4470*/  FSETP.GEU.AND P0, PT, |R25|, 4.1917929649353027344, PT ;  /* 0x4086232b1900780b */ /* 0x000fe20003f0e200 */
[----:B------:R-:W-:-:S05]  /*4480*/  DADD R14, R14, -R24 ;  /* 0x000000000e0e7229 */ /* 0x000fca0000000818 */
[----:B------:R-:W-:-:S03]  /*4490*/  DADD R16, R22, -6.75539944105574400000e+15 ;  /* 0xc338000016107429 */ /* 0x000fc60000000000 */
[----:B------:R-:W-:-:S05]  /*44a0*/  DADD R18, R18, R14 ;  /* 0x0000000012127229 */ /* 0x000fca000000000e */
[----:B------:R-:W-:Y:S01]  /*44b0*/  DFMA R20, R16, -UR4, R24 ;  /* 0x8000000410147c2b */ /* 0x000fe20008000018 */
[----:B------:R-:W-:Y:S01]  /*44c0*/  UMOV UR4, 0x3b39803f ;  /* 0x3b39803f00047882 */ /* 0x000fe20000000000 */
[----:B------:R-:W-:-:S06]  /*44d0*/  UMOV UR5, 0x3c7abc9e ;  /* 0x3c7abc9e00057882 */ /* 0x000fcc0000000000 */
[----:B------:R-:W-:Y:S01]  /*44e0*/  DFMA R20, R16, -UR4, R20 ;  /* 0x8000000410147c2b */ /* 0x000fe20008000014 */
[----:B------:R-:W-:Y:S01]  /*44f0*/  UMOV UR4, 0x69ce2bdf ;  /* 0x69ce2bdf00047882 */ /* 0x000fe20000000000 */
[----:B------:R-:W-:Y:S01]  /*4500*/  IMAD.MOV.U32 R16, RZ, RZ, -0x35dec16 ;  /* 0xfca213eaff107424 */ /* 0x000fe200078e00ff */
[----:B------:R-:W-:Y:S01]  /*4510*/  UMOV UR5, 0x3e5ade15 ;  /* 0x3e5ade1500057882 */ /* 0x000fe20000000000 */
[----:B------:R-:W-:-:S06]  /*4520*/  IMAD.MOV.U32 R17, RZ, RZ, 0x3e928af3 ;  /* 0x3e928af3ff117424 */ /* 0x000fcc00078e00ff */
[----:B------:R-:W-:Y:S01]  /*4530*/  DFMA R16, R20, UR4, R16 ;  /* 0x0000000414107c2b */ /* 0x000fe20008000010 */
[----:B------:R-:W-:Y:S01]  /*4540*/  UMOV UR4, 0x62401315 ;  /* 0x6240131500047882 */ /* 0x000fe20000000000 */
[----:B------:R-:W-:-:S06]  /*4550*/  UMOV UR5, 0x3ec71dee ;  /* 0x3ec71dee00057882 */ /* 0x000fcc0000000000 */
[----:B------:R-:W-:Y:S01]  /*4560*/  DFMA R16, R20, R16, UR4 ;  /* 0x0000000414107e2b */ /* 0x000fe20008000010 */
        /* <DEDUP_REMOVED lines=20> */
[----:B------:R-:W-:-:S08]  /*46b0*/  DFMA R16, R20, R16, UR4 ;  /* 0x0000000414107e2b */ /* 0x000fd00008000010 */
[----:B------:R-:W-:-:S08]  /*46c0*/  DFMA R16, R20, R16, 1 ;  /* 0x3ff000001410742b */ /* 0x000fd00000000010 */
[----:B------:R-:W-:-:S10]  /*46d0*/  DFMA R16, R20, R16, 1 ;  /* 0x3ff000001410742b */ /* 0x000fd40000000010 */
[----:B------:R-:W-:Y:S02]  /*46e0*/  IMAD R21, R22, 0x100000, R17 ;  /* 0x0010000016157824 */ /* 0x000fe400078e0211 */
[----:B------:R-:W-:Y:S01]  /*46f0*/  IMAD.MOV.U32 R20, RZ, RZ, R16 ;  /* 0x000000ffff147224 */ /* 0x000fe200078e0010 */
[----:B------:R-:W-:Y:S06]  /*4700*/  @!P0 BRA `(.L_x_36) ;  /* 0x0000000000308947 */ /* 0x000fec0003800000 */
[----:B------:R-:W-:Y:S01]  /*4710*/  FSETP.GEU.AND P1, PT, |R25|, 4.2275390625, PT ;  /* 0x408748001900780b */ /* 0x000fe20003f2e200 */
[C---:B------:R-:W-:Y:S02]  /*4720*/  DADD R20, R24.reuse, +INF ;  /* 0x7ff0000018147429 */ /* 0x040fe40000000000 */
[----:B------:R-:W-:-:S08]  /*4730*/  DSETP.GEU.AND P0, PT, R24, RZ, PT ;  /* 0x000000ff1800722a */ /* 0x000fd00003f0e000 */
[----:B------:R-:W-:Y:S02]  /*4740*/  FSEL R20, R20, RZ, P0 ;  /* 0x000000ff14147208 */ /* 0x000fe40000000000 */
[----:B------:R-:W-:Y:S02]  /*4750*/  @!P1 LEA.HI R14, R22, R22, RZ, 0x1 ;  /* 0x00000016160e9211 */ /* 0x000fe400078f08ff */
[----:B------:R-:W-:Y:S02]  /*4760*/  FSEL R21, R21, RZ, P0 ;  /* 0x000000ff15157208 */ /* 0x000fe40000000000 */
[----:B------:R-:W-:-:S05]  /*4770*/  @!P1 SHF.R.S32.HI R14, RZ, 0x1, R14 ;  /* 0x00000001ff0e9819 */ /* 0x000fca000001140e */
[----:B------:R-:W-:Y:S02]  /*4780*/  @!P1 IMAD.IADD R15, R22, 0x1, -R14 ;  /* 0x00000001160f9824 */ /* 0x000fe400078e0a0e */
[----:B------:R-:W-:Y:S02]  /*4790*/  @!P1 IMAD R17, R14, 0x100000, R17 ;  /* 0x001000000e119824 */ /* 0x000fe400078e0211 */
[----:B------:R-:W-:Y:S01]  /*47a0*/  @!P1 IMAD.MOV.U32 R14, RZ, RZ, RZ ;  /* 0x000000ffff0e9224 */ /* 0x000fe200078e00ff */
[----:B------:R-:W-:-:S06]  /*47b0*/  @!P1 LEA R15, R15, 0x3ff00000, 0x14 ;  /* 0x3ff000000f0f9811 */ /* 0x000fcc00078ea0ff */
[----:B------:R-:W-:-:S11]  /*47c0*/  @!P1 DMUL R20, R16, R14 ;  /* 0x0000000e10149228 */ /* 0x000fd60000000000 */
.L_x_36:
[----:B------:R-:W-:Y:S01]  /*47d0*/  DFMA R18, R18, R20, R20 ;  /* 0x000000141212722b */ /* 0x000fe20000000014 */
[----:B------:R-:W-:Y:S01]  /*47e0*/  IMAD.MOV.U32 R16, RZ, RZ, R33 ;  /* 0x000000ffff107224 */ /* 0x000fe200078e0021 */
[----:B------:R-:W-:Y:S01]  /*47f0*/  DSETP.NEU.AND P0, PT, |R20|, +INF , PT ;  /* 0x7ff000001400742a */ /* 0x000fe20003f0d200 */
[----:B------:R-:W-:-:S07]  /*4800*/  IMAD.MOV.U32 R17, RZ, RZ, 0x0 ;  /* 0x00000000ff117424 */ /* 0x000fce00078e00ff */
[----:B------:R-:W-:Y:S02]  /*4810*/  FSEL R15, R20, R18, !P0 ;  /* 0x00000012140f7208 */ /* 0x000fe40004000000 */
[----:B------:R-:W-:Y:S01]  /*4820*/  FSEL R14, R21, R19, !P0 ;  /* 0x00000013150e7208 */ /* 0x000fe20004000000 */
[----:B------:R-:W-:Y:S06]  /*4830*/  RET.REL.NODEC R16 `(_Z6get_piPfPiS0_) ;  /* 0xffffffb410f07950 */ /* 0x000fec0003c3ffff */
.L_x_37:
[----:B------:R-:W-:-:S00]  /*4840*/  BRA `(.L_x_37) ;  /* 0xfffffffc00fc7947 */ /* 0x000fc0000383ffff */
[----:B------:R-:W-:-:S00]  /*4850*/  NOP ;  /* 0x0000000000007918 */ /* 0x000fc00000000000 */
        /* <DEDUP_REMOVED lines=10> */
.L_x_39:


//--------------------- .nv.global.init           --------------------------
	.section	.nv.global.init,"aw",@progbits
	.align	4
.nv.global.init:
	.type		mrg32k3aM1SubSeq,@object
	.size		mrg32k3aM1SubSeq,(mrg32k3aM2SubSeq - mrg32k3aM1SubSeq)
mrg32k3aM1SubSeq:
        /*0000*/ 	.byte	0x0b, 0xcc, 0xee, 0x04, 0x73, 0x29, 0x8b, 0x6f, 0xf6, 0x53, 0x03, 0xf6, 0x23, 0xf6, 0xea, 0xda
        /* <DEDUP_REMOVED lines=125> */
	.type		mrg32k3aM2SubSeq,@object
	.size		mrg32k3aM2SubSeq,(mrg32k3aM1 - mrg32k3aM2SubSeq)
mrg32k3aM2SubSeq:
        /* <DEDUP_REMOVED lines=126> */
	.type		mrg32k3aM1,@object
	.size		mrg32k3aM1,(mrg32k3aM1Seq - mrg32k3aM1)
mrg32k3aM1:
        /* <DEDUP_REMOVED lines=144> */
	.type		mrg32k3aM1Seq,@object
	.size		mrg32k3aM1Seq,(mrg32k3aM2 - mrg32k3aM1Seq)
mrg32k3aM1Seq:
        /* <DEDUP_REMOVED lines=144> */
	.type		mrg32k3aM2,@object
	.size		mrg32k3aM2,(mrg32k3aM2Seq - mrg32k3aM2)
mrg32k3aM2:
        /* <DEDUP_REMOVED lines=144> */
	.type		mrg32k3aM2Seq,@object
	.size		mrg32k3aM2Seq,(precalc_xorwow_matrix - mrg32k3aM2Seq)
mrg32k3aM2Seq:
        /* <DEDUP_REMOVED lines=144> */
	.type		precalc_xorwow_matrix,@object
	.size		precalc_xorwow_matrix,(precalc_xorwow_offset_matrix - precalc_xorwow_matrix)
precalc_xorwow_matrix:
        /* <DEDUP_REMOVED lines=6400> */
	.type		precalc_xorwow_offset_matrix,@object
	.size		precalc_xorwow_offset_matrix,(.L_1 - precalc_xorwow_offset_matrix)
precalc_xorwow_offset_matrix:
        /* <DEDUP_REMOVED lines=6400> */
.L_1:


//--------------------- .nv.shared.reserved.0     --------------------------
	.section	.nv.shared.reserved.0,"aw",@nobits
	.weak		__nv_reservedSMEM_offset_0_alias
	.size		__nv_reservedSMEM_offset_0_alias, 0, 64
	.other		__nv_reservedSMEM_offset_0_alias,@"STO_CUDA_RESERVED_SHARED STV_DEFAULT"
__nv_reservedSMEM_offset_0_alias:
	.zero		0
	.zero		64


//--------------------- .nv.constant0._Z6get_piPfPiS0_ --------------------------
	.section	.nv.constant0._Z6get_piPfPiS0_,"a",@progbits
	.sectionflags	@""
	.align	4
.nv.constant0._Z6get_piPfPiS0_:
	.zero		920


//--------------------- SYMBOLS --------------------------

	.type		.nv.reservedSmem.offset0,@object
	.size		.nv.reservedSmem.offset0,0x4
